//
// Generated by NVIDIA NVVM Compiler
//
// Compiler Build ID: CL-36424714
// Cuda compilation tools, release 13.0, V13.0.88
// Based on NVVM 20.0.0
//

.version 9.0
.target sm_100
.address_size 64

	// .globl	_Z13nbody_bh_kern9ParticlesPK4NodePKiff

.visible .entry _Z13nbody_bh_kern9ParticlesPK4NodePKiff(
	.param .align 8 .b8 _Z13nbody_bh_kern9ParticlesPK4NodePKiff_param_0[56],
	.param .u64 .ptr .align 1 _Z13nbody_bh_kern9ParticlesPK4NodePKiff_param_1,
	.param .u64 .ptr .align 1 _Z13nbody_bh_kern9ParticlesPK4NodePKiff_param_2,
	.param .f32 _Z13nbody_bh_kern9ParticlesPK4NodePKiff_param_3,
	.param .f32 _Z13nbody_bh_kern9ParticlesPK4NodePKiff_param_4
)
{
	.local .align 16 .b8 	__local_depot0[256];
	.reg .b64 	%SP;
	.reg .b64 	%SPL;
	.reg .pred 	%p<43>;
	.reg .b16 	%rs<5>;
	.reg .b32 	%r<75>;
	.reg .b32 	%f<312>;
	.reg .b64 	%rd<91>;

	mov.u64 	%SPL, __local_depot0;
	ld.param.u64 	%rd18, [_Z13nbody_bh_kern9ParticlesPK4NodePKiff_param_0+40];
	ld.param.u64 	%rd17, [_Z13nbody_bh_kern9ParticlesPK4NodePKiff_param_0+32];
	ld.param.u64 	%rd16, [_Z13nbody_bh_kern9ParticlesPK4NodePKiff_param_0+24];
	ld.param.u64 	%rd14, [_Z13nbody_bh_kern9ParticlesPK4NodePKiff_param_0+8];
	ld.param.u32 	%r45, [_Z13nbody_bh_kern9ParticlesPK4NodePKiff_param_0+48];
	ld.param.u64 	%rd15, [_Z13nbody_bh_kern9ParticlesPK4NodePKiff_param_0+16];
	ld.param.u64 	%rd13, [_Z13nbody_bh_kern9ParticlesPK4NodePKiff_param_0];
	ld.param.u64 	%rd19, [_Z13nbody_bh_kern9ParticlesPK4NodePKiff_param_1];
	ld.param.u64 	%rd20, [_Z13nbody_bh_kern9ParticlesPK4NodePKiff_param_2];
	ld.param.f32 	%f87, [_Z13nbody_bh_kern9ParticlesPK4NodePKiff_param_3];
	ld.param.f32 	%f88, [_Z13nbody_bh_kern9ParticlesPK4NodePKiff_param_4];
	cvta.to.global.u64 	%rd1, %rd20;
	add.u64 	%rd2, %SPL, 0;
	cvta.to.global.u64 	%rd3, %rd13;
	cvta.to.global.u64 	%rd4, %rd15;
	mov.u32 	%r51, %ntid.x;
	mov.u32 	%r52, %ctaid.x;
	mov.u32 	%r53, %tid.x;
	mad.lo.s32 	%r1, %r51, %r52, %r53;
	setp.ge.s32 	%p3, %r1, %r45;
	@%p3 bra 	$L__BB0_61;
	cvta.to.global.u64 	%rd22, %rd18;
	cvta.to.global.u64 	%rd23, %rd17;
	mul.wide.s32 	%rd24, %r1, 4;
	add.s64 	%rd25, %rd3, %rd24;
	ld.global.f32 	%f1, [%rd25];
	add.s64 	%rd26, %rd4, %rd24;
	ld.global.f32 	%f2, [%rd26];
	add.s64 	%rd5, %rd23, %rd24;
	ld.global.f32 	%f3, [%rd5];
	add.s64 	%rd6, %rd22, %rd24;
	ld.global.f32 	%f4, [%rd6];
	mul.f32 	%f5, %f87, %f87;
	mov.b32 	%r55, 0;
	st.local.u32 	[%rd2], %r55;
	cvta.to.global.u64 	%rd7, %rd19;
	mov.f32 	%f271, 0f00000000;
	mov.b32 	%r74, 1;
	mov.f32 	%f270, %f271;
$L__BB0_2:
	mov.u32 	%r2, %r74;
	add.s32 	%r74, %r2, -1;
	mul.wide.u32 	%rd27, %r74, 4;
	add.s64 	%rd8, %rd2, %rd27;
	ld.local.u32 	%r56, [%rd8];
	mul.wide.s32 	%rd28, %r56, 52;
	add.s64 	%rd9, %rd7, %rd28;
	ld.global.nc.u32 	%r4, [%rd9+48];
	setp.eq.s32 	%p4, %r4, 0;
	@%p4 bra 	$L__BB0_59;
	ld.global.nc.u32 	%r5, [%rd9+28];
	setp.gt.s32 	%p6, %r5, -1;
	mov.pred 	%p42, 0;
	@%p6 bra 	$L__BB0_7;
	ld.global.nc.u32 	%r57, [%rd9+32];
	setp.gt.s32 	%p8, %r57, -1;
	@%p8 bra 	$L__BB0_7;
	ld.global.nc.u32 	%r58, [%rd9+36];
	setp.gt.s32 	%p10, %r58, -1;
	@%p10 bra 	$L__BB0_7;
	ld.global.nc.u32 	%r59, [%rd9+40];
	setp.lt.s32 	%p42, %r59, 0;
$L__BB0_7:
	ld.global.nc.f32 	%f90, [%rd9+20];
	sub.f32 	%f8, %f90, %f1;
	ld.global.nc.f32 	%f91, [%rd9+24];
	sub.f32 	%f9, %f91, %f2;
	mul.f32 	%f92, %f9, %f9;
	fma.rn.f32 	%f93, %f8, %f8, %f92;
	add.f32 	%f10, %f93, 0f3089705F;
	not.pred 	%p11, %p42;
	@%p11 bra 	$L__BB0_49;
	setp.lt.s32 	%p17, %r4, 1;
	@%p17 bra 	$L__BB0_59;
	ld.global.nc.u32 	%r6, [%rd9+44];
	and.b32  	%r7, %r4, 7;
	setp.lt.u32 	%p18, %r4, 8;
	mov.b32 	%r72, 0;
	@%p18 bra 	$L__BB0_28;
	and.b32  	%r72, %r4, 2147483640;
	neg.s32 	%r67, %r72;
	mov.u32 	%r66, %r6;
$L__BB0_11:
	.pragma "nounroll";
	mul.wide.s32 	%rd35, %r66, 4;
	add.s64 	%rd36, %rd1, %rd35;
	add.s64 	%rd10, %rd36, 16;
	ld.global.nc.u32 	%r12, [%rd36];
	setp.eq.s32 	%p19, %r12, %r1;
	@%p19 bra 	$L__BB0_13;
	mul.wide.s32 	%rd37, %r12, 4;
	add.s64 	%rd38, %rd3, %rd37;
	ld.global.f32 	%f110, [%rd38];
	add.s64 	%rd39, %rd4, %rd37;
	ld.global.f32 	%f111, [%rd39];
	sub.f32 	%f112, %f110, %f1;
	sub.f32 	%f113, %f111, %f2;
	mul.f32 	%f114, %f113, %f113;
	fma.rn.f32 	%f115, %f112, %f112, %f114;
	add.f32 	%f116, %f115, 0f3089705F;
	rsqrt.approx.f32 	%f117, %f116;
	mul.f32 	%f118, %f117, %f117;
	mul.f32 	%f119, %f117, %f118;
	fma.rn.f32 	%f270, %f112, %f119, %f270;
	fma.rn.f32 	%f271, %f113, %f119, %f271;
$L__BB0_13:
	ld.global.nc.u32 	%r13, [%rd10+-12];
	setp.eq.s32 	%p20, %r13, %r1;
	@%p20 bra 	$L__BB0_15;
	mul.wide.s32 	%rd40, %r13, 4;
	add.s64 	%rd41, %rd3, %rd40;
	ld.global.f32 	%f120, [%rd41];
	add.s64 	%rd42, %rd4, %rd40;
	ld.global.f32 	%f121, [%rd42];
	sub.f32 	%f122, %f120, %f1;
	sub.f32 	%f123, %f121, %f2;
	mul.f32 	%f124, %f123, %f123;
	fma.rn.f32 	%f125, %f122, %f122, %f124;
	add.f32 	%f126, %f125, 0f3089705F;
	rsqrt.approx.f32 	%f127, %f126;
	mul.f32 	%f128, %f127, %f127;
	mul.f32 	%f129, %f127, %f128;
	fma.rn.f32 	%f270, %f122, %f129, %f270;
	fma.rn.f32 	%f271, %f123, %f129, %f271;
$L__BB0_15:
	ld.global.nc.u32 	%r14, [%rd10+-8];
	setp.eq.s32 	%p21, %r14, %r1;
	@%p21 bra 	$L__BB0_17;
	mul.wide.s32 	%rd43, %r14, 4;
	add.s64 	%rd44, %rd3, %rd43;
	ld.global.f32 	%f130, [%rd44];
	add.s64 	%rd45, %rd4, %rd43;
	ld.global.f32 	%f131, [%rd45];
	sub.f32 	%f132, %f130, %f1;
	sub.f32 	%f133, %f131, %f2;
	mul.f32 	%f134, %f133, %f133;
	fma.rn.f32 	%f135, %f132, %f132, %f134;
	add.f32 	%f136, %f135, 0f3089705F;
	rsqrt.approx.f32 	%f137, %f136;
	mul.f32 	%f138, %f137, %f137;
	mul.f32 	%f139, %f137, %f138;
	fma.rn.f32 	%f270, %f132, %f139, %f270;
	fma.rn.f32 	%f271, %f133, %f139, %f271;
$L__BB0_17:
	ld.global.nc.u32 	%r15, [%rd10+-4];
	setp.eq.s32 	%p22, %r15, %r1;
	@%p22 bra 	$L__BB0_19;
	mul.wide.s32 	%rd46, %r15, 4;
	add.s64 	%rd47, %rd3, %rd46;
	ld.global.f32 	%f140, [%rd47];
	add.s64 	%rd48, %rd4, %rd46;
	ld.global.f32 	%f141, [%rd48];
	sub.f32 	%f142, %f140, %f1;
	sub.f32 	%f143, %f141, %f2;
	mul.f32 	%f144, %f143, %f143;
	fma.rn.f32 	%f145, %f142, %f142, %f144;
	add.f32 	%f146, %f145, 0f3089705F;
	rsqrt.approx.f32 	%f147, %f146;
	mul.f32 	%f148, %f147, %f147;
	mul.f32 	%f149, %f147, %f148;
	fma.rn.f32 	%f270, %f142, %f149, %f270;
	fma.rn.f32 	%f271, %f143, %f149, %f271;
$L__BB0_19:
	ld.global.nc.u32 	%r16, [%rd10];
	setp.eq.s32 	%p23, %r16, %r1;
	@%p23 bra 	$L__BB0_21;
	mul.wide.s32 	%rd49, %r16, 4;
	add.s64 	%rd50, %rd3, %rd49;
	ld.global.f32 	%f150, [%rd50];
	add.s64 	%rd51, %rd4, %rd49;
	ld.global.f32 	%f151, [%rd51];
	sub.f32 	%f152, %f150, %f1;
	sub.f32 	%f153, %f151, %f2;
	mul.f32 	%f154, %f153, %f153;
	fma.rn.f32 	%f155, %f152, %f152, %f154;
	add.f32 	%f156, %f155, 0f3089705F;
	rsqrt.approx.f32 	%f157, %f156;
	mul.f32 	%f158, %f157, %f157;
	mul.f32 	%f159, %f157, %f158;
	fma.rn.f32 	%f270, %f152, %f159, %f270;
	fma.rn.f32 	%f271, %f153, %f159, %f271;
$L__BB0_21:
	ld.global.nc.u32 	%r17, [%rd10+4];
	setp.eq.s32 	%p24, %r17, %r1;
	@%p24 bra 	$L__BB0_23;
	mul.wide.s32 	%rd52, %r17, 4;
	add.s64 	%rd53, %rd3, %rd52;
	ld.global.f32 	%f160, [%rd53];
	add.s64 	%rd54, %rd4, %rd52;
	ld.global.f32 	%f161, [%rd54];
	sub.f32 	%f162, %f160, %f1;
	sub.f32 	%f163, %f161, %f2;
	mul.f32 	%f164, %f163, %f163;
	fma.rn.f32 	%f165, %f162, %f162, %f164;
	add.f32 	%f166, %f165, 0f3089705F;
	rsqrt.approx.f32 	%f167, %f166;
	mul.f32 	%f168, %f167, %f167;
	mul.f32 	%f169, %f167, %f168;
	fma.rn.f32 	%f270, %f162, %f169, %f270;
	fma.rn.f32 	%f271, %f163, %f169, %f271;
$L__BB0_23:
	ld.global.nc.u32 	%r18, [%rd10+8];
	setp.eq.s32 	%p25, %r18, %r1;
	@%p25 bra 	$L__BB0_25;
	mul.wide.s32 	%rd55, %r18, 4;
	add.s64 	%rd56, %rd3, %rd55;
	ld.global.f32 	%f170, [%rd56];
	add.s64 	%rd57, %rd4, %rd55;
	ld.global.f32 	%f171, [%rd57];
	sub.f32 	%f172, %f170, %f1;
	sub.f32 	%f173, %f171, %f2;
	mul.f32 	%f174, %f173, %f173;
	fma.rn.f32 	%f175, %f172, %f172, %f174;
	add.f32 	%f176, %f175, 0f3089705F;
	rsqrt.approx.f32 	%f177, %f176;
	mul.f32 	%f178, %f177, %f177;
	mul.f32 	%f179, %f177, %f178;
	fma.rn.f32 	%f270, %f172, %f179, %f270;
	fma.rn.f32 	%f271, %f173, %f179, %f271;
$L__BB0_25:
	ld.global.nc.u32 	%r19, [%rd10+12];
	setp.eq.s32 	%p26, %r19, %r1;
	@%p26 bra 	$L__BB0_27;
	mul.wide.s32 	%rd58, %r19, 4;
	add.s64 	%rd59, %rd3, %rd58;
	ld.global.f32 	%f180, [%rd59];
	add.s64 	%rd60, %rd4, %rd58;
	ld.global.f32 	%f181, [%rd60];
	sub.f32 	%f182, %f180, %f1;
	sub.f32 	%f183, %f181, %f2;
	mul.f32 	%f184, %f183, %f183;
	fma.rn.f32 	%f185, %f182, %f182, %f184;
	add.f32 	%f186, %f185, 0f3089705F;
	rsqrt.approx.f32 	%f187, %f186;
	mul.f32 	%f188, %f187, %f187;
	mul.f32 	%f189, %f187, %f188;
	fma.rn.f32 	%f270, %f182, %f189, %f270;
	fma.rn.f32 	%f271, %f183, %f189, %f271;
$L__BB0_27:
	add.s32 	%r67, %r67, 8;
	add.s32 	%r66, %r66, 8;
	setp.eq.s32 	%p27, %r67, 0;
	@%p27 bra 	$L__BB0_28;
	bra.uni 	$L__BB0_11;
$L__BB0_28:
	setp.eq.s32 	%p28, %r7, 0;
	@%p28 bra 	$L__BB0_59;
	and.b32  	%r32, %r4, 3;
	setp.lt.u32 	%p29, %r7, 4;
	@%p29 bra 	$L__BB0_39;
	add.s32 	%r61, %r6, %r72;
	mul.wide.s32 	%rd61, %r61, 4;
	add.s64 	%rd11, %rd1, %rd61;
	ld.global.nc.u32 	%r33, [%rd11];
	setp.eq.s32 	%p30, %r33, %r1;
	@%p30 bra 	$L__BB0_32;
	mul.wide.s32 	%rd62, %r33, 4;
	add.s64 	%rd63, %rd3, %rd62;
	ld.global.f32 	%f191, [%rd63];
	add.s64 	%rd64, %rd4, %rd62;
	ld.global.f32 	%f192, [%rd64];
	sub.f32 	%f193, %f191, %f1;
	sub.f32 	%f194, %f192, %f2;
	mul.f32 	%f195, %f194, %f194;
	fma.rn.f32 	%f196, %f193, %f193, %f195;
	add.f32 	%f197, %f196, 0f3089705F;
	rsqrt.approx.f32 	%f198, %f197;
	mul.f32 	%f199, %f198, %f198;
	mul.f32 	%f200, %f198, %f199;
	fma.rn.f32 	%f270, %f193, %f200, %f270;
	fma.rn.f32 	%f271, %f194, %f200, %f271;
$L__BB0_32:
	ld.global.nc.u32 	%r34, [%rd11+4];
	setp.eq.s32 	%p31, %r34, %r1;
	@%p31 bra 	$L__BB0_34;
	mul.wide.s32 	%rd65, %r34, 4;
	add.s64 	%rd66, %rd3, %rd65;
	ld.global.f32 	%f201, [%rd66];
	add.s64 	%rd67, %rd4, %rd65;
	ld.global.f32 	%f202, [%rd67];
	sub.f32 	%f203, %f201, %f1;
	sub.f32 	%f204, %f202, %f2;
	mul.f32 	%f205, %f204, %f204;
	fma.rn.f32 	%f206, %f203, %f203, %f205;
	add.f32 	%f207, %f206, 0f3089705F;
	rsqrt.approx.f32 	%f208, %f207;
	mul.f32 	%f209, %f208, %f208;
	mul.f32 	%f210, %f208, %f209;
	fma.rn.f32 	%f270, %f203, %f210, %f270;
	fma.rn.f32 	%f271, %f204, %f210, %f271;
$L__BB0_34:
	ld.global.nc.u32 	%r35, [%rd11+8];
	setp.eq.s32 	%p32, %r35, %r1;
	@%p32 bra 	$L__BB0_36;
	mul.wide.s32 	%rd68, %r35, 4;
	add.s64 	%rd69, %rd3, %rd68;
	ld.global.f32 	%f211, [%rd69];
	add.s64 	%rd70, %rd4, %rd68;
	ld.global.f32 	%f212, [%rd70];
	sub.f32 	%f213, %f211, %f1;
	sub.f32 	%f214, %f212, %f2;
	mul.f32 	%f215, %f214, %f214;
	fma.rn.f32 	%f216, %f213, %f213, %f215;
	add.f32 	%f217, %f216, 0f3089705F;
	rsqrt.approx.f32 	%f218, %f217;
	mul.f32 	%f219, %f218, %f218;
	mul.f32 	%f220, %f218, %f219;
	fma.rn.f32 	%f270, %f213, %f220, %f270;
	fma.rn.f32 	%f271, %f214, %f220, %f271;
$L__BB0_36:
	ld.global.nc.u32 	%r36, [%rd11+12];
	setp.eq.s32 	%p33, %r36, %r1;
	@%p33 bra 	$L__BB0_38;
	mul.wide.s32 	%rd71, %r36, 4;
	add.s64 	%rd72, %rd3, %rd71;
	ld.global.f32 	%f221, [%rd72];
	add.s64 	%rd73, %rd4, %rd71;
	ld.global.f32 	%f222, [%rd73];
	sub.f32 	%f223, %f221, %f1;
	sub.f32 	%f224, %f222, %f2;
	mul.f32 	%f225, %f224, %f224;
	fma.rn.f32 	%f226, %f223, %f223, %f225;
	add.f32 	%f227, %f226, 0f3089705F;
	rsqrt.approx.f32 	%f228, %f227;
	mul.f32 	%f229, %f228, %f228;
	mul.f32 	%f230, %f228, %f229;
	fma.rn.f32 	%f270, %f223, %f230, %f270;
	fma.rn.f32 	%f271, %f224, %f230, %f271;
$L__BB0_38:
	add.s32 	%r72, %r72, 4;
$L__BB0_39:
	setp.eq.s32 	%p34, %r32, 0;
	@%p34 bra 	$L__BB0_59;
	setp.eq.s32 	%p35, %r32, 1;
	@%p35 bra 	$L__BB0_46;
	add.s32 	%r62, %r6, %r72;
	mul.wide.s32 	%rd74, %r62, 4;
	add.s64 	%rd12, %rd1, %rd74;
	ld.global.nc.u32 	%r39, [%rd12];
	setp.eq.s32 	%p36, %r39, %r1;
	@%p36 bra 	$L__BB0_43;
	mul.wide.s32 	%rd75, %r39, 4;
	add.s64 	%rd76, %rd3, %rd75;
	ld.global.f32 	%f232, [%rd76];
	add.s64 	%rd77, %rd4, %rd75;
	ld.global.f32 	%f233, [%rd77];
	sub.f32 	%f234, %f232, %f1;
	sub.f32 	%f235, %f233, %f2;
	mul.f32 	%f236, %f235, %f235;
	fma.rn.f32 	%f237, %f234, %f234, %f236;
	add.f32 	%f238, %f237, 0f3089705F;
	rsqrt.approx.f32 	%f239, %f238;
	mul.f32 	%f240, %f239, %f239;
	mul.f32 	%f241, %f239, %f240;
	fma.rn.f32 	%f270, %f234, %f241, %f270;
	fma.rn.f32 	%f271, %f235, %f241, %f271;
$L__BB0_43:
	ld.global.nc.u32 	%r40, [%rd12+4];
	setp.eq.s32 	%p37, %r40, %r1;
	@%p37 bra 	$L__BB0_45;
	mul.wide.s32 	%rd78, %r40, 4;
	add.s64 	%rd79, %rd3, %rd78;
	ld.global.f32 	%f242, [%rd79];
	add.s64 	%rd80, %rd4, %rd78;
	ld.global.f32 	%f243, [%rd80];
	sub.f32 	%f244, %f242, %f1;
	sub.f32 	%f245, %f243, %f2;
	mul.f32 	%f246, %f245, %f245;
	fma.rn.f32 	%f247, %f244, %f244, %f246;
	add.f32 	%f248, %f247, 0f3089705F;
	rsqrt.approx.f32 	%f249, %f248;
	mul.f32 	%f250, %f249, %f249;
	mul.f32 	%f251, %f249, %f250;
	fma.rn.f32 	%f270, %f244, %f251, %f270;
	fma.rn.f32 	%f271, %f245, %f251, %f271;
$L__BB0_45:
	add.s32 	%r72, %r72, 2;
$L__BB0_46:
	and.b32  	%r63, %r4, 1;
	setp.eq.b32 	%p38, %r63, 1;
	not.pred 	%p39, %p38;
	@%p39 bra 	$L__BB0_59;
	add.s32 	%r64, %r6, %r72;
	mul.wide.s32 	%rd81, %r64, 4;
	add.s64 	%rd82, %rd1, %rd81;
	ld.global.nc.u32 	%r43, [%rd82];
	setp.eq.s32 	%p40, %r43, %r1;
	@%p40 bra 	$L__BB0_59;
	mul.wide.s32 	%rd83, %r43, 4;
	add.s64 	%rd84, %rd3, %rd83;
	ld.global.f32 	%f252, [%rd84];
	add.s64 	%rd85, %rd4, %rd83;
	ld.global.f32 	%f253, [%rd85];
	sub.f32 	%f254, %f252, %f1;
	sub.f32 	%f255, %f253, %f2;
	mul.f32 	%f256, %f255, %f255;
	fma.rn.f32 	%f257, %f254, %f254, %f256;
	add.f32 	%f258, %f257, 0f3089705F;
	rsqrt.approx.f32 	%f259, %f258;
	mul.f32 	%f260, %f259, %f259;
	mul.f32 	%f261, %f259, %f260;
	fma.rn.f32 	%f270, %f254, %f261, %f270;
	fma.rn.f32 	%f271, %f255, %f261, %f271;
	bra.uni 	$L__BB0_59;
$L__BB0_49:
	ld.global.nc.f32 	%f94, [%rd9+4];
	ld.global.nc.f32 	%f95, [%rd9];
	ld.global.nc.f32 	%f96, [%rd9+12];
	ld.global.nc.f32 	%f97, [%rd9+8];
	sub.f32 	%f98, %f96, %f97;
	sub.f32 	%f99, %f94, %f95;
	max.f32 	%f100, %f99, %f98;
	mul.f32 	%f101, %f100, %f100;
	div.rn.f32 	%f102, %f101, %f10;
	setp.geu.f32 	%p12, %f102, %f5;
	@%p12 bra 	$L__BB0_51;
	rsqrt.approx.f32 	%f103, %f10;
	mul.f32 	%f104, %f103, %f103;
	mul.f32 	%f105, %f103, %f104;
	ld.global.nc.f32 	%f106, [%rd9+16];
	mul.f32 	%f107, %f8, %f106;
	fma.rn.f32 	%f270, %f107, %f105, %f270;
	mul.f32 	%f108, %f9, %f106;
	fma.rn.f32 	%f271, %f108, %f105, %f271;
	bra.uni 	$L__BB0_59;
$L__BB0_51:
	setp.lt.s32 	%p13, %r5, 0;
	@%p13 bra 	$L__BB0_53;
	st.local.u32 	[%rd8], %r5;
	mov.u32 	%r74, %r2;
$L__BB0_53:
	ld.global.nc.u32 	%r23, [%rd9+32];
	setp.lt.s32 	%p14, %r23, 0;
	@%p14 bra 	$L__BB0_55;
	add.s32 	%r24, %r74, 1;
	mul.wide.u32 	%rd29, %r74, 4;
	add.s64 	%rd30, %rd2, %rd29;
	st.local.u32 	[%rd30], %r23;
	mov.u32 	%r74, %r24;
$L__BB0_55:
	ld.global.nc.u32 	%r26, [%rd9+36];
	setp.lt.s32 	%p15, %r26, 0;
	@%p15 bra 	$L__BB0_57;
	add.s32 	%r27, %r74, 1;
	mul.wide.u32 	%rd31, %r74, 4;
	add.s64 	%rd32, %rd2, %rd31;
	st.local.u32 	[%rd32], %r26;
	mov.u32 	%r74, %r27;
$L__BB0_57:
	ld.global.nc.u32 	%r29, [%rd9+40];
	setp.lt.s32 	%p16, %r29, 0;
	@%p16 bra 	$L__BB0_59;
	add.s32 	%r30, %r74, 1;
	mul.wide.u32 	%rd33, %r74, 4;
	add.s64 	%rd34, %rd2, %rd33;
	st.local.u32 	[%rd34], %r29;
	mov.u32 	%r74, %r30;
$L__BB0_59:
	setp.gt.s32 	%p41, %r74, 0;
	@%p41 bra 	$L__BB0_2;
	fma.rn.f32 	%f262, %f88, %f270, %f3;
	fma.rn.f32 	%f263, %f88, %f271, %f4;
	fma.rn.f32 	%f264, %f88, %f262, %f1;
	fma.rn.f32 	%f265, %f88, %f263, %f2;
	st.global.f32 	[%rd5], %f262;
	st.global.f32 	[%rd6], %f263;
	cvta.to.global.u64 	%rd86, %rd14;
	mul.wide.s32 	%rd87, %r1, 4;
	add.s64 	%rd88, %rd86, %rd87;
	st.global.f32 	[%rd88], %f264;
	cvta.to.global.u64 	%rd89, %rd16;
	add.s64 	%rd90, %rd89, %rd87;
	st.global.f32 	[%rd90], %f265;
$L__BB0_61:
	ret;

}


// ===== COMPILED SASS (sm_100) =====

	.target	sm_100

	.elftype	@"ET_EXEC"


//--------------------- .note.nv.tkinfo           --------------------------
	.section	.note.nv.tkinfo,"",@"SHT_NOTE"
	.sectionflags	@"SHF_NOTE_NV_TKINFO"
	.tkinfo
        /*0018*/ 	.word	0x00000002
        /*0030*/ 	.string	""
        /*0030*/ 	.string	"ptxas"
        /*0030*/ 	.string	"Cuda compilation tools, release 13.0, V13.0.88"
        /*0030*/ 	.string	"Build cuda_13.0.r13.0/compiler.36424714_0"
        /*0030*/ 	.string	"-arch sm_100 -m 64 "



//--------------------- .note.nv.cuinfo           --------------------------
	.section	.note.nv.cuinfo,"",@"SHT_NOTE"
	.sectionflags	@"SHF_NOTE_NV_CUINFO"
        /*0018*/ 	.short	0x0002
        /*001a*/ 	.short	0x0064
        /*001c*/ 	.short	0x0082
	.zero		2


//--------------------- .nv.info                  --------------------------
	.section	.nv.info,"",@"SHT_CUDA_INFO"
	.align	4


	//----- nvinfo : EIATTR_REGCOUNT
	.align		4
        /*0000*/ 	.byte	0x04, 0x2f
        /*0002*/ 	.short	(.L_1 - .L_0)
	.align		4
.L_0:
        /*0004*/ 	.word	index@(_Z13nbody_bh_kern9ParticlesPK4NodePKiff)
        /*0008*/ 	.word	0x00000024


	//----- nvinfo : EIATTR_FRAME_SIZE
	.align		4
.L_1:
        /*000c*/ 	.byte	0x04, 0x11
        /*000e*/ 	.short	(.L_3 - .L_2)
	.align		4
.L_2:
        /*0010*/ 	.word	index@($__internal_0_$__cuda_sm3x_div_rn_noftz_f32_slowpath)
        /*0014*/ 	.word	0x00000100


	//----- nvinfo : EIATTR_FRAME_SIZE
	.align		4
.L_3:
        /*0018*/ 	.byte	0x04, 0x11
        /*001a*/ 	.short	(.L_5 - .L_4)
	.align		4
.L_4:
        /*001c*/ 	.word	index@(_Z13nbody_bh_kern9ParticlesPK4NodePKiff)
        /*0020*/ 	.word	0x00000100


	//----- nvinfo : EIATTR_MIN_STACK_SIZE
	.align		4
.L_5:
        /*0024*/ 	.byte	0x04, 0x12
        /*0026*/ 	.short	(.L_7 - .L_6)
	.align		4
.L_6:
        /*0028*/ 	.word	index@(_Z13nbody_bh_kern9ParticlesPK4NodePKiff)
        /*002c*/ 	.word	0x00000100
.L_7:


//--------------------- .nv.compat                --------------------------
	.section	.nv.compat,"",@"SHT_CUDA_COMPAT_INFO"
	.align	4
        /*0000*/ 	.byte	0x02, 0x09, 0x00, 0x00, 0x02, 0x02, 0x01, 0x00, 0x02, 0x05, 0x05, 0x00, 0x03, 0x07, 0x01, 0x01
        /*0010*/ 	.byte	0x02, 0x03, 0x00, 0x00, 0x02, 0x06, 0x01, 0x00, 0x04, 0x0b, 0x08, 0x00, 0x01, 0x00, 0x00, 0x00
        /*0020*/ 	.byte	0x00, 0x00, 0x00, 0x00


//--------------------- .nv.info._Z13nbody_bh_kern9ParticlesPK4NodePKiff --------------------------
	.section	.nv.info._Z13nbody_bh_kern9ParticlesPK4NodePKiff,"",@"SHT_CUDA_INFO"
	.sectionflags	@""
	.align	4


	//----- nvinfo : EIATTR_CUDA_API_VERSION
	.align		4
        /*0000*/ 	.byte	0x04, 0x37
        /*0002*/ 	.short	(.L_9 - .L_8)
.L_8:
        /*0004*/ 	.word	0x00000082


	//----- nvinfo : EIATTR_KPARAM_INFO
	.align		4
.L_9:
        /*0008*/ 	.byte	0x04, 0x17
        /*000a*/ 	.short	(.L_11 - .L_10)
.L_10:
        /*000c*/ 	.word	0x00000000
        /*0010*/ 	.short	0x0004
        /*0012*/ 	.short	0x004c
        /*0014*/ 	.byte	0x00, 0xf0, 0x11, 0x00


	//----- nvinfo : EIATTR_KPARAM_INFO
	.align		4
.L_11:
        /*0018*/ 	.byte	0x04, 0x17
        /*001a*/ 	.short	(.L_13 - .L_12)
.L_12:
        /*001c*/ 	.word	0x00000000
        /*0020*/ 	.short	0x0003
        /*0022*/ 	.short	0x0048
        /*0024*/ 	.byte	0x00, 0xf0, 0x11, 0x00


	//----- nvinfo : EIATTR_KPARAM_INFO
	.align		4
.L_13:
        /*0028*/ 	.byte	0x04, 0x17
        /*002a*/ 	.short	(.L_15 - .L_14)
.L_14:
        /*002c*/ 	.word	0x00000000
        /*0030*/ 	.short	0x0002
        /*0032*/ 	.short	0x0040
        /*0034*/ 	.byte	0x00, 0xf5, 0x21, 0x00


	//----- nvinfo : EIATTR_KPARAM_INFO
	.align		4
.L_15:
        /*0038*/ 	.byte	0x04, 0x17
        /*003a*/ 	.short	(.L_17 - .L_16)
.L_16:
        /*003c*/ 	.word	0x00000000
        /*0040*/ 	.short	0x0001
        /*0042*/ 	.short	0x0038
        /*0044*/ 	.byte	0x00, 0xf5, 0x21, 0x00


	//----- nvinfo : EIATTR_KPARAM_INFO
	.align		4
.L_17:
        /*0048*/ 	.byte	0x04, 0x17
        /*004a*/ 	.short	(.L_19 - .L_18)
.L_18:
        /*004c*/ 	.word	0x00000000
        /*0050*/ 	.short	0x0000
        /*0052*/ 	.short	0x0000
        /*0054*/ 	.byte	0x00, 0xf0, 0xe1, 0x00


	//----- nvinfo : EIATTR_SPARSE_MMA_MASK
	.align		4
.L_19:
        /*0058*/ 	.byte	0x03, 0x50
        /*005a*/ 	.short	0x0000


	//----- nvinfo : EIATTR_MAXREG_COUNT
	.align		4
        /*005c*/ 	.byte	0x03, 0x1b
        /*005e*/ 	.short	0x00ff


	//----- nvinfo : EIATTR_MERCURY_ISA_VERSION
	.align		4
        /*0060*/ 	.byte	0x03, 0x5f
        /*0062*/ 	.short	0x0101


	//----- nvinfo : EIATTR_VRC_CTA_INIT_COUNT
	.align		4
        /*0064*/ 	.byte	0x02, 0x4a
	.zero		1
	.zero		1


	//----- nvinfo : EIATTR_EXIT_INSTR_OFFSETS
	.align		4
        /*0068*/ 	.byte	0x04, 0x1c
        /*006a*/ 	.short	(.L_21 - .L_20)


	//   ....[0]....
.L_20:
        /*006c*/ 	.word	0x00000080


	//   ....[1]....
        /*0070*/ 	.word	0x00002c80


	//----- nvinfo : EIATTR_CRS_STACK_SIZE
	.align		4
.L_21:
        /*0074*/ 	.byte	0x04, 0x1e
        /*0076*/ 	.short	(.L_23 - .L_22)
.L_22:
        /*0078*/ 	.word	0x00000000


	//----- nvinfo : EIATTR_CBANK_PARAM_SIZE
	.align		4
.L_23:
        /*007c*/ 	.byte	0x03, 0x19
        /*007e*/ 	.short	0x0050


	//----- nvinfo : EIATTR_PARAM_CBANK
	.align		4
        /*0080*/ 	.byte	0x04, 0x0a
        /*0082*/ 	.short	(.L_25 - .L_24)
	.align		4
.L_24:
        /*0084*/ 	.word	index@(.nv.constant0._Z13nbody_bh_kern9ParticlesPK4NodePKiff)
        /*0088*/ 	.short	0x0380
        /*008a*/ 	.short	0x0050


	//----- nvinfo : EIATTR_SW_WAR
	.align		4
.L_25:
        /*008c*/ 	.byte	0x04, 0x36
        /*008e*/ 	.short	(.L_27 - .L_26)
.L_26:
        /*0090*/ 	.word	0x00000008
.L_27:


//--------------------- .nv.callgraph             --------------------------
	.section	.nv.callgraph,"",@"SHT_CUDA_CALLGRAPH"
	.align	4
	.sectionentsize	8
	.align		4
        /*0000*/ 	.word	0x00000000
	.align		4
        /*0004*/ 	.word	0xffffffff
	.align		4
        /*0008*/ 	.word	0x00000000
	.align		4
        /*000c*/ 	.word	0xfffffffe
	.align		4
        /*0010*/ 	.word	0x00000000
	.align		4
        /*0014*/ 	.word	0xfffffffd
	.align		4
        /*0018*/ 	.word	0x00000000
	.align		4
        /*001c*/ 	.word	0xfffffffc


//--------------------- .text._Z13nbody_bh_kern9ParticlesPK4NodePKiff --------------------------
	.section	.text._Z13nbody_bh_kern9ParticlesPK4NodePKiff,"ax",@progbits
	.align	128
        .global         _Z13nbody_bh_kern9ParticlesPK4NodePKiff
        .type           _Z13nbody_bh_kern9ParticlesPK4NodePKiff,@function
        .size           _Z13nbody_bh_kern9ParticlesPK4NodePKiff,(.L_x_29 - _Z13nbody_bh_kern9ParticlesPK4NodePKiff)
        .other          _Z13nbody_bh_kern9ParticlesPK4NodePKiff,@"STO_CUDA_ENTRY STV_DEFAULT"
_Z13nbody_bh_kern9ParticlesPK4NodePKiff:
.text._Z13nbody_bh_kern9ParticlesPK4NodePKiff:
[----:B------:R-:W0:Y:S01]  /*0000*/  LDC R1, c[0x0][0x37c] ;  /* 0x0000df00ff017b82 */ /* 0x000e220000000800 */
[----:B------:R-:W1:Y:S01]  /*0010*/  S2R R17, SR_CTAID.X ;  /* 0x0000000000117919 */ /* 0x000e620000002500 */
[----:B------:R-:W1:Y:S01]  /*0020*/  LDCU UR4, c[0x0][0x360] ;  /* 0x00006c00ff0477ac */ /* 0x000e620008000800 */
[----:B0-----:R-:W-:Y:S01]  /*0030*/  IADD3 R1, PT, PT, R1, -0x100, RZ ;  /* 0xffffff0001017810 */ /* 0x001fe20007ffe0ff */
[----:B------:R-:W1:Y:S01]  /*0040*/  S2R R0, SR_TID.X ;  /* 0x0000000000007919 */ /* 0x000e620000002100 */
[----:B------:R-:W0:Y:S01]  /*0050*/  LDCU UR5, c[0x0][0x3b0] ;  /* 0x00007600ff0577ac */ /* 0x000e220008000800 */
[----:B-1----:R-:W-:-:S05]  /*0060*/  IMAD R17, R17, UR4, R0 ;  /* 0x0000000411117c24 */ /* 0x002fca000f8e0200 */
[----:B0-----:R-:W-:-:S13]  /*0070*/  ISETP.GE.AND P0, PT, R17, UR5, PT ;  /* 0x0000000511007c0c */ /* 0x001fda000bf06270 */
[----:B------:R-:W-:Y:S05]  /*0080*/  @P0 EXIT ;  /* 0x000000000000094d */ /* 0x000fea0003800000 */
[----:B------:R-:W0:Y:S01]  /*0090*/  LDC.64 R10, c[0x0][0x380] ;  /* 0x0000e000ff0a7b82 */ /* 0x000e220000000a00 */
[----:B------:R-:W1:Y:S07]  /*00a0*/  LDCU.64 UR4, c[0x0][0x358] ;  /* 0x00006b00ff0477ac */ /* 0x000e6e0008000a00 */
[----:B------:R-:W2:Y:S08]  /*00b0*/  LDC.64 R12, c[0x0][0x390] ;  /* 0x0000e400ff0c7b82 */ /* 0x000eb00000000a00 */
[----:B------:R-:W3:Y:S08]  /*00c0*/  LDC.64 R8, c[0x0][0x3a0] ;  /* 0x0000e800ff087b82 */ /* 0x000ef00000000a00 */
[----:B------:R-:W4:Y:S01]  /*00d0*/  LDC.64 R6, c[0x0][0x3a8] ;  /* 0x0000ea00ff067b82 */ /* 0x000f220000000a00 */
[----:B0-----:R-:W-:-:S05]  /*00e0*/  IMAD.WIDE R10, R17, 0x4, R10 ;  /* 0x00000004110a7825 */ /* 0x001fca00078e020a */
[----:B-1----:R0:W5:Y:S01]  /*00f0*/  LDG.E R16, desc[UR4][R10.64] ;  /* 0x000000040a107981 */ /* 0x002162000c1e1900 */
[C---:B--2---:R-:W-:Y:S01]  /*0100*/  IMAD.WIDE R12, R17.reuse, 0x4, R12 ;  /* 0x00000004110c7825 */ /* 0x044fe200078e020c */
[----:B------:R-:W1:Y:S04]  /*0110*/  LDC R4, c[0x0][0x3c8] ;  /* 0x0000f200ff047b82 */ /* 0x000e680000000800 */
[----:B------:R0:W5:Y:S01]  /*0120*/  LDG.E R15, desc[UR4][R12.64] ;  /* 0x000000040c0f7981 */ /* 0x000162000c1e1900 */
[----:B---3--:R-:W-:-:S05]  /*0130*/  IMAD.WIDE R8, R17, 0x4, R8 ;  /* 0x0000000411087825 */ /* 0x008fca00078e0208 */
[----:B------:R0:W5:Y:S01]  /*0140*/  LDG.E R14, desc[UR4][R8.64] ;  /* 0x00000004080e7981 */ /* 0x000162000c1e1900 */
[----:B----4-:R-:W-:-:S05]  /*0150*/  IMAD.WIDE R6, R17, 0x4, R6 ;  /* 0x0000000411067825 */ /* 0x010fca00078e0206 */
[----:B------:R0:W5:Y:S04]  /*0160*/  LDG.E R5, desc[UR4][R6.64] ;  /* 0x0000000406057981 */ /* 0x000168000c1e1900 */
[----:B------:R0:W-:Y:S01]  /*0170*/  STL [R1], RZ ;  /* 0x000000ff01007387 */ /* 0x0001e20000100800 */
[----:B------:R-:W-:Y:S01]  /*0180*/  HFMA2 R0, -RZ, RZ, 0, 0 ;  /* 0x00000000ff007431 */ /* 0x000fe200000001ff */
[----:B------:R-:W-:Y:S01]  /*0190*/  BSSY.RECONVERGENT B1, `(.L_x_0) ;  /* 0x00002a1000017945 */ /* 0x000fe20003800200 */
[----:B------:R-:W-:Y:S01]  /*01a0*/  HFMA2 R3, -RZ, RZ, 0, 0 ;  /* 0x00000000ff037431 */ /* 0x000fe200000001ff */
[----:B------:R-:W-:Y:S01]  /*01b0*/  MOV R2, 0x1 ;  /* 0x0000000100027802 */ /* 0x000fe20000000f00 */
[----:B01----:R-:W-:-:S07]  /*01c0*/  FMUL R4, R4, R4 ;  /* 0x0000000404047220 */ /* 0x003fce0000400000 */
.L_x_16:
[----:B0----5:R-:W-:Y:S01]  /*01d0*/  MOV R19, R2 ;  /* 0x0000000200137202 */ /* 0x021fe20000000f00 */
[----:B------:R-:W0:Y:S01]  /*01e0*/  LDC.64 R12, c[0x0][0x3b8] ;  /* 0x0000ee00ff0c7b82 */ /* 0x000e220000000a00 */
[----:B------:R-:W-:-:S04]  /*01f0*/  IADD3 R2, PT, PT, R2, -0x1, RZ ;  /* 0xffffffff02027810 */ /* 0x000fc80007ffe0ff */
[----:B------:R-:W-:-:S05]  /*0200*/  LEA R20, R2, R1, 0x2 ;  /* 0x0000000102147211 */ /* 0x000fca00078e10ff */
[----:B------:R-:W0:Y:S02]  /*0210*/  LDL R11, [R20] ;  /* 0x00000000140b7983 */ /* 0x000e240000100800 */
[----:B0-----:R-:W-:-:S05]  /*0220*/  IMAD.WIDE R12, R11, 0x34, R12 ;  /* 0x000000340b0c7825 */ /* 0x001fca00078e020c */
[----:B------:R-:W2:Y:S01]  /*0230*/  LDG.E.CONSTANT R18, desc[UR4][R12.64+0x30] ;  /* 0x000030040c127981 */ /* 0x000ea2000c1e9900 */
[----:B------:R-:W-:Y:S01]  /*0240*/  BSSY.RECONVERGENT B0, `(.L_x_1) ;  /* 0x0000293000007945 */ /* 0x000fe20003800200 */
[----:B--2---:R-:W-:-:S13]  /*0250*/  ISETP.NE.AND P0, PT, R18, RZ, PT ;  /* 0x000000ff1200720c */ /* 0x004fda0003f05270 */
[----:B------:R-:W-:Y:S05]  /*0260*/  @!P0 BRA `(.L_x_2) ;  /* 0x0000002800408947 */ /* 0x000fea0003800000 */
[----:B------:R-:W2:Y:S04]  /*0270*/  LDG.E.CONSTANT R21, desc[UR4][R12.64+0x1c] ;  /* 0x00001c040c157981 */ /* 0x000ea8000c1e9900 */
[----:B------:R-:W3:Y:S04]  /*0280*/  LDG.E.CONSTANT R11, desc[UR4][R12.64+0x14] ;  /* 0x000014040c0b7981 */ /* 0x000ee8000c1e9900 */
[----:B------:R-:W4:Y:S01]  /*0290*/  LDG.E.CONSTANT R10, desc[UR4][R12.64+0x18] ;  /* 0x000018040c0a7981 */ /* 0x000f22000c1e9900 */
[----:B------:R-:W-:Y:S01]  /*02a0*/  BSSY.RECONVERGENT B2, `(.L_x_3) ;  /* 0x000000d000027945 */ /* 0x000fe20003800200 */
[----:B------:R-:W-:-:S02]  /*02b0*/  PLOP3.LUT P0, PT, PT, PT, PT, 0x8, 0x80 ;  /* 0x000000000080781c */ /* 0x000fc40003f0e170 */
[----:B--2---:R-:W-:Y:S01]  /*02c0*/  ISETP.GT.AND P1, PT, R21, -0x1, PT ;  /* 0xffffffff1500780c */ /* 0x004fe20003f24270 */
[----:B---3-5:R-:W-:Y:S01]  /*02d0*/  FADD R22, -R16, R11 ;  /* 0x0000000b10167221 */ /* 0x028fe20000000100 */
[----:B----4-:R-:W-:-:S11]  /*02e0*/  FADD R23, -R15, R10 ;  /* 0x0000000a0f177221 */ /* 0x010fd60000000100 */
[----:B------:R-:W-:Y:S05]  /*02f0*/  @P1 BRA `(.L_x_4) ;  /* 0x00000000001c1947 */ /* 0x000fea0003800000 */
[----:B------:R-:W2:Y:S02]  /*0300*/  LDG.E.CONSTANT R10, desc[UR4][R12.64+0x20] ;  /* 0x000020040c0a7981 */ /* 0x000ea4000c1e9900 */
[----:B--2---:R-:W-:-:S13]  /*0310*/  ISETP.GT.AND P1, PT, R10, -0x1, PT ;  /* 0xffffffff0a00780c */ /* 0x004fda0003f24270 */
[----:B------:R-:W-:Y:S05]  /*0320*/  @P1 BRA `(.L_x_4) ;  /* 0x0000000000101947 */ /* 0x000fea0003800000 */
[----:B------:R-:W2:Y:S02]  /*0330*/  LDG.E.CONSTANT R10, desc[UR4][R12.64+0x24] ;  /* 0x000024040c0a7981 */ /* 0x000ea4000c1e9900 */
[----:B--2---:R-:W-:-:S13]  /*0340*/  ISETP.GT.AND P1, PT, R10, -0x1, PT ;  /* 0xffffffff0a00780c */ /* 0x004fda0003f24270 */
[----:B------:R-:W2:Y:S02]  /*0350*/  @!P1 LDG.E.CONSTANT R10, desc[UR4][R12.64+0x28] ;  /* 0x000028040c0a9981 */ /* 0x000ea4000c1e9900 */
[----:B--2---:R-:W-:-:S13]  /*0360*/  @!P1 ISETP.LT.AND P0, PT, R10, RZ, PT ;  /* 0x000000ff0a00920c */ /* 0x004fda0003f01270 */
.L_x_4:
[----:B------:R-:W-:Y:S05]  /*0370*/  BSYNC.RECONVERGENT B2 ;  /* 0x0000000000027941 */ /* 0x000fea0003800200 */
.L_x_3:
[----:B------:R-:W-:-:S04]  /*0380*/  FMUL R11, R23, R23 ;  /* 0x00000017170b7220 */ /* 0x000fc80000400000 */
[----:B------:R-:W-:-:S04]  /*0390*/  FFMA R11, R22, R22, R11 ;  /* 0x00000016160b7223 */ /* 0x000fc8000000000b */
[----:B------:R-:W-:Y:S01]  /*03a0*/  FADD R25, R11, 9.9999997171806853657e-10 ;  /* 0x3089705f0b197421 */ /* 0x000fe20000000000 */
[----:B------:R-:W-:Y:S06]  /*03b0*/  @!P0 BRA `(.L_x_5) ;  /* 0x00000024000c8947 */ /* 0x000fec0003800000 */
[----:B------:R-:W-:-:S13]  /*03c0*/  ISETP.GE.AND P0, PT, R18, 0x1, PT ;  /* 0x000000011200780c */ /* 0x000fda0003f06270 */
[----:B------:R-:W-:Y:S05]  /*03d0*/  @!P0 BRA `(.L_x_2) ;  /* 0x0000002400e48947 */ /* 0x000fea0003800000 */
[----:B------:R0:W5:Y:S01]  /*03e0*/  LDG.E.CONSTANT R19, desc[UR4][R12.64+0x2c] ;  /* 0x00002c040c137981 */ /* 0x000162000c1e9900 */
[C---:B------:R-:W-:Y:S01]  /*03f0*/  ISETP.GE.U32.AND P0, PT, R18.reuse, 0x8, PT ;  /* 0x000000081200780c */ /* 0x040fe20003f06070 */
[----:B------:R-:W-:Y:S01]  /*0400*/  BSSY.RECONVERGENT B2, `(.L_x_6) ;  /* 0x0000182000027945 */ /* 0x000fe20003800200 */
[----:B------:R-:W-:Y:S01]  /*0410*/  HFMA2 R22, -RZ, RZ, 0, 0 ;  /* 0x00000000ff167431 */ /* 0x000fe200000001ff */
[----:B------:R-:W-:-:S10]  /*0420*/  LOP3.LUT R20, R18, 0x7, RZ, 0xc0, !PT ;  /* 0x0000000712147812 */ /* 0x000fd400078ec0ff */
[----:B0-----:R-:W-:Y:S05]  /*0430*/  @!P0 BRA `(.L_x_7) ;  /* 0x0000001400f88947 */ /* 0x001fea0003800000 */
[----:B------:R-:W0:Y:S02]  /*0440*/  LDC.64 R10, c[0x0][0x3c0] ;  /* 0x0000f000ff0a7b82 */ /* 0x000e240000000a00 */
[----:B0----5:R-:W-:-:S05]  /*0450*/  IMAD.WIDE R10, R19, 0x4, R10 ;  /* 0x00000004130a7825 */ /* 0x021fca00078e020a */
[----:B------:R-:W2:Y:S04]  /*0460*/  LDG.E.CONSTANT R21, desc[UR4][R10.64] ;  /* 0x000000040a157981 */ /* 0x000ea8000c1e9900 */
[----:B------:R-:W3:Y:S01]  /*0470*/  LDG.E.CONSTANT R27, desc[UR4][R10.64+0x4] ;  /* 0x000004040a1b7981 */ /* 0x000ee2000c1e9900 */
[----:B--2---:R-:W-:-:S13]  /*0480*/  ISETP.NE.AND P1, PT, R21, R17, PT ;  /* 0x000000111500720c */ /* 0x004fda0003f25270 */
[----:B------:R-:W0:Y:S08]  /*0490*/  @P1 LDC.64 R12, c[0x0][0x390] ;  /* 0x0000e400ff0c1b82 */ /* 0x000e300000000a00 */
[----:B------:R-:W1:Y:S01]  /*04a0*/  @P1 LDC.64 R22, c[0x0][0x380] ;  /* 0x0000e000ff161b82 */ /* 0x000e620000000a00 */
[----:B0-----:R-:W-:-:S06]  /*04b0*/  @P1 IMAD.WIDE R12, R21, 0x4, R12 ;  /* 0x00000004150c1825 */ /* 0x001fcc00078e020c */
[----:B------:R-:W2:Y:S01]  /*04c0*/  @P1 LDG.E R12, desc[UR4][R12.64] ;  /* 0x000000040c0c1981 */ /* 0x000ea2000c1e1900 */
[----:B-1----:R-:W-:-:S06]  /*04d0*/  @P1 IMAD.WIDE R22, R21, 0x4, R22 ;  /* 0x0000000415161825 */ /* 0x002fcc00078e0216 */
[----:B------:R-:W4:Y:S01]  /*04e0*/  @P1 LDG.E R23, desc[UR4][R22.64] ;  /* 0x0000000416171981 */ /* 0x000f22000c1e1900 */
[----:B------:R-:W-:Y:S02]  /*04f0*/  PLOP3.LUT P0, PT, PT, PT, PT, 0x80, 0x8 ;  /* 0x000000000008781c */ /* 0x000fe40003f0f070 */
[----:B---3--:R-:W-:Y:S01]  /*0500*/  ISETP.NE.AND P3, PT, R27, R17, PT ;  /* 0x000000111b00720c */ /* 0x008fe20003f65270 */
[----:B--2---:R-:W-:-:S12]  /*0510*/  @P1 FADD R21, -R15, R12 ;  /* 0x0000000c0f151221 */ /* 0x004fd80000000100 */
[----:B------:R-:W0:Y:S01]  /*0520*/  @P3 LDC.64 R12, c[0x0][0x380] ;  /* 0x0000e000ff0c3b82 */ /* 0x000e220000000a00 */
[----:B------:R-:W-:Y:S01]  /*0530*/  @P1 FMUL R25, R21, R21 ;  /* 0x0000001515191220 */ /* 0x000fe20000400000 */
[----:B----4-:R-:W-:-:S04]  /*0540*/  @P1 FADD R24, -R16, R23 ;  /* 0x0000001710181221 */ /* 0x010fc80000000100 */
[----:B------:R-:W-:-:S04]  /*0550*/  @P1 FFMA R25, R24, R24, R25 ;  /* 0x0000001818191223 */ /* 0x000fc80000000019 */
[----:B------:R-:W-:-:S05]  /*0560*/  @P1 FADD R26, R25, 9.9999997171806853657e-10 ;  /* 0x3089705f191a1421 */ /* 0x000fca0000000000 */
[----:B------:R-:W-:-:S04]  /*0570*/  @P1 FSETP.GEU.AND P2, PT, |R26|, 1.175494350822287508e-38, PT ;  /* 0x008000001a00180b */ /* 0x000fc80003f4e200 */
[----:B------:R-:W-:-:S13]  /*0580*/  @P1 PLOP3.LUT P0, PT, P2, PT, PT, 0x80, 0x8 ;  /* 0x000000000008181c */ /* 0x000fda000170f070 */
[----:B------:R-:W-:-:S04]  /*0590*/  @!P0 FMUL R26, R26, 16777216 ;  /* 0x4b8000001a1a8820 */ /* 0x000fc80000400000 */
[----:B------:R-:W1:Y:S02]  /*05a0*/  @P1 MUFU.RSQ R22, R26 ;  /* 0x0000001a00161308 */ /* 0x000e640000001400 */
[----:B-1----:R-:W-:-:S04]  /*05b0*/  @!P0 FMUL R22, R22, 4096 ;  /* 0x4580000016168820 */ /* 0x002fc80000400000 */
[----:B------:R-:W-:-:S04]  /*05c0*/  @P1 FMUL R23, R22, R22 ;  /* 0x0000001616171220 */ /* 0x000fc80000400000 */
[----:B------:R-:W-:Y:S02]  /*05d0*/  @P1 FMUL R28, R22, R23 ;  /* 0x00000017161c1220 */ /* 0x000fe40000400000 */
[----:B------:R-:W1:Y:S01]  /*05e0*/  @P3 LDC.64 R22, c[0x0][0x390] ;  /* 0x0000e400ff163b82 */ /* 0x000e620000000a00 */
[----:B0-----:R-:W-:-:S06]  /*05f0*/  @P3 IMAD.WIDE R12, R27, 0x4, R12 ;  /* 0x000000041b0c3825 */ /* 0x001fcc00078e020c */
[----:B------:R-:W2:Y:S01]  /*0600*/  @P3 LDG.E R13, desc[UR4][R12.64] ;  /* 0x000000040c0d3981 */ /* 0x000ea2000c1e1900 */
[----:B-1----:R-:W-:-:S03]  /*0610*/  @P3 IMAD.WIDE R22, R27, 0x4, R22 ;  /* 0x000000041b163825 */ /* 0x002fc600078e0216 */
[----:B------:R-:W3:Y:S04]  /*0620*/  LDG.E.CONSTANT R27, desc[UR4][R10.64+0x8] ;  /* 0x000008040a1b7981 */ /* 0x000ee8000c1e9900 */
[----:B------:R-:W4:Y:S01]  /*0630*/  @P3 LDG.E R22, desc[UR4][R22.64] ;  /* 0x0000000416163981 */ /* 0x000f22000c1e1900 */
[----:B------:R-:W-:Y:S01]  /*0640*/  PLOP3.LUT P0, PT, PT, PT, PT, 0x80, 0x8 ;  /* 0x000000000008781c */ /* 0x000fe20003f0f070 */
[-C--:B------:R-:W-:Y:S01]  /*0650*/  @P1 FFMA R0, R21, R28.reuse, R0 ;  /* 0x0000001c15001223 */ /* 0x080fe20000000000 */
[----:B------:R-:W-:Y:S01]  /*0660*/  @P1 FFMA R3, R24, R28, R3 ;  /* 0x0000001c18031223 */ /* 0x000fe20000000003 */
[----:B--2---:R-:W-:Y:S01]  /*0670*/  @P3 FADD R26, -R16, R13 ;  /* 0x0000000d101a3221 */ /* 0x004fe20000000100 */
[----:B----4-:R-:W-:-:S04]  /*0680*/  @P3 FADD R25, -R15, R22 ;  /* 0x000000160f193221 */ /* 0x010fc80000000100 */
[----:B------:R-:W-:-:S04]  /*0690*/  @P3 FMUL R29, R25, R25 ;  /* 0x00000019191d3220 */ /* 0x000fc80000400000 */
[----:B------:R-:W-:-:S04]  /*06a0*/  @P3 FFMA R29, R26, R26, R29 ;  /* 0x0000001a1a1d3223 */ /* 0x000fc8000000001d */
[----:B------:R-:W-:-:S05]  /*06b0*/  @P3 FADD R29, R29, 9.9999997171806853657e-10 ;  /* 0x3089705f1d1d3421 */ /* 0x000fca0000000000 */
[----:B------:R-:W-:-:S04]  /*06c0*/  @P3 FSETP.GEU.AND P4, PT, |R29|, 1.175494350822287508e-38, PT ;  /* 0x008000001d00380b */ /* 0x000fc80003f8e200 */
[----:B------:R-:W-:-:S13]  /*06d0*/  @P3 PLOP3.LUT P0, PT, P4, PT, PT, 0x80, 0x8 ;  /* 0x000000000008381c */ /* 0x000fda000270f070 */
[----:B------:R-:W-:-:S04]  /*06e0*/  @!P0 FMUL R29, R29, 16777216 ;  /* 0x4b8000001d1d8820 */ /* 0x000fc80000400000 */
[----:B------:R-:W0:Y:S01]  /*06f0*/  @P3 MUFU.RSQ R21, R29 ;  /* 0x0000001d00153308 */ /* 0x000e220000001400 */
[----:B---3--:R-:W-:-:S13]  /*0700*/  ISETP.NE.AND P2, PT, R27, R17, PT ;  /* 0x000000111b00720c */ /* 0x008fda0003f45270 */
[----:B------:R-:W1:Y:S01]  /*0710*/  @P2 LDC.64 R12, c[0x0][0x380] ;  /* 0x0000e000ff0c2b82 */ /* 0x000e620000000a00 */
[----:B0-----:R-:W-:-:S04]  /*0720*/  @!P0 FMUL R21, R21, 4096 ;  /* 0x4580000015158820 */ /* 0x001fc80000400000 */
[----:B------:R-:W-:-:S04]  /*0730*/  @P3 FMUL R22, R21, R21 ;  /* 0x0000001515163220 */ /* 0x000fc80000400000 */
[----:B------:R-:W-:Y:S02]  /*0740*/  @P3 FMUL R28, R21, R22 ;  /* 0x00000016151c3220 */ /* 0x000fe40000400000 */
[----:B------:R-:W0:Y:S01]  /*0750*/  @P2 LDC.64 R22, c[0x0][0x390] ;  /* 0x0000e400ff162b82 */ /* 0x000e220000000a00 */
[----:B-1----:R-:W-:-:S06]  /*0760*/  @P2 IMAD.WIDE R12, R27, 0x4, R12 ;  /* 0x000000041b0c2825 */ /* 0x002fcc00078e020c */
[----:B------:R-:W2:Y:S01]  /*0770*/  @P2 LDG.E R13, desc[UR4][R12.64] ;  /* 0x000000040c0d2981 */ /* 0x000ea2000c1e1900 */
[----:B0-----:R-:W-:-:S03]  /*0780*/  @P2 IMAD.WIDE R22, R27, 0x4, R22 ;  /* 0x000000041b162825 */ /* 0x001fc600078e0216 */
        /* <DEDUP_REMOVED lines=43> */
[----:B------:R-:W2:Y:S01]  /*0a40*/  LDG.E.CONSTANT R21, desc[UR4][R10.64+0x14] ;  /* 0x000014040a157981 */ /* 0x000ea2000c1e9900 */
[----:B-1----:R-:W-:-:S06]  /*0a50*/  @P3 IMAD.WIDE R12, R27, 0x4, R12 ;  /* 0x000000041b0c3825 */ /* 0x002fcc00078e020c */
[----:B------:R-:W3:Y:S01]  /*0a60*/  @P3 LDG.E R13, desc[UR4][R12.64] ;  /* 0x000000040c0d3981 */ /* 0x000ee2000c1e1900 */
[----:B0-----:R-:W-:-:S06]  /*0a70*/  @P3 IMAD.WIDE R22, R27, 0x4, R22 ;  /* 0x000000041b163825 */ /* 0x001fcc00078e0216 */
[----:B------:R-:W4:Y:S01]  /*0a80*/  @P3 LDG.E R22, desc[UR4][R22.64] ;  /* 0x0000000416163981 */ /* 0x000f22000c1e1900 */
[----:B------:R-:W-:Y:S01]  /*0a90*/  PLOP3.LUT P0, PT, PT, PT, PT, 0x80, 0x8 ;  /* 0x000000000008781c */ /* 0x000fe20003f0f070 */
[-C--:B------:R-:W-:Y:S01]  /*0aa0*/  @P1 FFMA R3, R26, R28.reuse, R3 ;  /* 0x0000001c1a031223 */ /* 0x080fe20000000003 */
[----:B------:R-:W-:Y:S02]  /*0ab0*/  @P1 FFMA R0, R25, R28, R0 ;  /* 0x0000001c19001223 */ /* 0x000fe40000000000 */
[----:B------:R-:W2:Y:S01]  /*0ac0*/  LDG.E.CONSTANT R25, desc[UR4][R10.64+0x18] ;  /* 0x000018040a197981 */ /* 0x000ea2000c1e9900 */
[----:B---3--:R-:W-:Y:S01]  /*0ad0*/  @P3 FADD R24, -R16, R13 ;  /* 0x0000000d10183221 */ /* 0x008fe20000000100 */
[----:B----4-:R-:W-:-:S04]  /*0ae0*/  @P3 FADD R29, -R15, R22 ;  /* 0x000000160f1d3221 */ /* 0x010fc80000000100 */
[----:B------:R-:W-:-:S04]  /*0af0*/  @P3 FMUL R27, R29, R29 ;  /* 0x0000001d1d1b3220 */ /* 0x000fc80000400000 */
[----:B------:R-:W-:-:S04]  /*0b00*/  @P3 FFMA R27, R24, R24, R27 ;  /* 0x00000018181b3223 */ /* 0x000fc8000000001b */
[----:B------:R-:W-:Y:S01]  /*0b10*/  @P3 FADD R30, R27, 9.9999997171806853657e-10 ;  /* 0x3089705f1b1e3421 */ /* 0x000fe20000000000 */
[----:B--2---:R-:W-:Y:S01]  /*0b20*/  ISETP.NE.AND P2, PT, R21, R17, PT ;  /* 0x000000111500720c */ /* 0x004fe20003f45270 */
[----:B------:R0:W2:Y:S03]  /*0b30*/  LDG.E.CONSTANT R27, desc[UR4][R10.64+0x1c] ;  /* 0x00001c040a1b7981 */ /* 0x0000a6000c1e9900 */
[----:B------:R-:W-:-:S04]  /*0b40*/  @P3 FSETP.GEU.AND P4, PT, |R30|, 1.175494350822287508e-38, PT ;  /* 0x008000001e00380b */ /* 0x000fc80003f8e200 */
[----:B------:R-:W-:-:S05]  /*0b50*/  @P3 PLOP3.LUT P0, PT, P4, PT, PT, 0x80, 0x8 ;  /* 0x000000000008381c */ /* 0x000fca000270f070 */
[----:B------:R-:W1:Y:S08]  /*0b60*/  @P2 LDC.64 R12, c[0x0][0x380] ;  /* 0x0000e000ff0c2b82 */ /* 0x000e700000000a00 */
[----:B------:R-:W-:-:S04]  /*0b70*/  @!P0 FMUL R30, R30, 16777216 ;  /* 0x4b8000001e1e8820 */ /* 0x000fc80000400000 */
[----:B------:R-:W3:Y:S02]  /*0b80*/  @P3 MUFU.RSQ R22, R30 ;  /* 0x0000001e00163308 */ /* 0x000ee40000001400 */
[----:B---3--:R-:W-:-:S04]  /*0b90*/  @!P0 FMUL R22, R22, 4096 ;  /* 0x4580000016168820 */ /* 0x008fc80000400000 */
[----:B------:R-:W-:-:S04]  /*0ba0*/  @P3 FMUL R23, R22, R22 ;  /* 0x0000001616173220 */ /* 0x000fc80000400000 */
[----:B------:R-:W-:Y:S02]  /*0bb0*/  @P3 FMUL R28, R22, R23 ;  /* 0x00000017161c3220 */ /* 0x000fe40000400000 */
[----:B------:R-:W3:Y:S01]  /*0bc0*/  @P2 LDC.64 R22, c[0x0][0x390] ;  /* 0x0000e400ff162b82 */ /* 0x000ee20000000a00 */
[----:B-1----:R-:W-:-:S06]  /*0bd0*/  @P2 IMAD.WIDE R12, R21, 0x4, R12 ;  /* 0x00000004150c2825 */ /* 0x002fcc00078e020c */
[----:B------:R-:W4:Y:S01]  /*0be0*/  @P2 LDG.E R13, desc[UR4][R12.64] ;  /* 0x000000040c0d2981 */ /* 0x000f22000c1e1900 */
[----:B---3--:R-:W-:-:S06]  /*0bf0*/  @P2 IMAD.WIDE R22, R21, 0x4, R22 ;  /* 0x0000000415162825 */ /* 0x008fcc00078e0216 */
[----:B------:R-:W3:Y:S01]  /*0c00*/  @P2 LDG.E R22, desc[UR4][R22.64] ;  /* 0x0000000416162981 */ /* 0x000ee2000c1e1900 */
[----:B------:R-:W-:Y:S02]  /*0c10*/  PLOP3.LUT P0, PT, PT, PT, PT, 0x80, 0x8 ;  /* 0x000000000008781c */ /* 0x000fe40003f0f070 */
[----:B------:R-:W-:Y:S01]  /*0c20*/  ISETP.NE.AND P4, PT, R25, R17, PT ;  /* 0x000000111900720c */ /* 0x000fe20003f85270 */
[-C--:B------:R-:W-:Y:S01]  /*0c30*/  @P3 FFMA R3, R24, R28.reuse, R3 ;  /* 0x0000001c18033223 */ /* 0x080fe20000000003 */
[----:B------:R-:W-:-:S11]  /*0c40*/  @P3 FFMA R0, R29, R28, R0 ;  /* 0x0000001c1d003223 */ /* 0x000fd60000000000 */
[----:B0-----:R-:W0:Y:S01]  /*0c50*/  @P4 LDC.64 R10, c[0x0][0x380] ;  /* 0x0000e000ff0a4b82 */ /* 0x001e220000000a00 */
[----:B----4-:R-:W-:Y:S01]  /*0c60*/  @P2 FADD R26, -R16, R13 ;  /* 0x0000000d101a2221 */ /* 0x010fe20000000100 */
[----:B---3--:R-:W-:-:S04]  /*0c70*/  @P2 FADD R21, -R15, R22 ;  /* 0x000000160f152221 */ /* 0x008fc80000000100 */
[----:B------:R-:W-:-:S04]  /*0c80*/  @P2 FMUL R31, R21, R21 ;  /* 0x00000015151f2220 */ /* 0x000fc80000400000 */
[----:B------:R-:W-:-:S04]  /*0c90*/  @P2 FFMA R31, R26, R26, R31 ;  /* 0x0000001a1a1f2223 */ /* 0x000fc8000000001f */
[----:B------:R-:W-:-:S05]  /*0ca0*/  @P2 FADD R31, R31, 9.9999997171806853657e-10 ;  /* 0x3089705f1f1f2421 */ /* 0x000fca0000000000 */
[----:B------:R-:W-:-:S04]  /*0cb0*/  @P2 FSETP.GEU.AND P1, PT, |R31|, 1.175494350822287508e-38, PT ;  /* 0x008000001f00280b */ /* 0x000fc80003f2e200 */
[----:B------:R-:W-:-:S13]  /*0cc0*/  @P2 PLOP3.LUT P0, PT, P1, PT, PT, 0x80, 0x8 ;  /* 0x000000000008281c */ /* 0x000fda0000f0f070 */
[----:B------:R-:W-:-:S04]  /*0cd0*/  @!P0 FMUL R31, R31, 16777216 ;  /* 0x4b8000001f1f8820 */ /* 0x000fc80000400000 */
[----:B------:R-:W1:Y:S01]  /*0ce0*/  @P2 MUFU.RSQ R28, R31 ;  /* 0x0000001f001c2308 */ /* 0x000e620000001400 */
[----:B0-----:R-:W-:Y:S01]  /*0cf0*/  @P4 IMAD.WIDE R22, R25, 0x4, R10 ;  /* 0x0000000419164825 */ /* 0x001fe200078e020a */
[----:B--2---:R-:W-:-:S05]  /*0d00*/  ISETP.NE.AND P3, PT, R27, R17, PT ;  /* 0x000000111b00720c */ /* 0x004fca0003f65270 */
[----:B------:R0:W2:Y:S08]  /*0d10*/  @P4 LDG.E R23, desc[UR4][R22.64] ;  /* 0x0000000416174981 */ /* 0x0000b0000c1e1900 */
[----:B------:R-:W3:Y:S01]  /*0d20*/  @P3 LDC.64 R12, c[0x0][0x380] ;  /* 0x0000e000ff0c3b82 */ /* 0x000ee20000000a00 */
[----:B-1----:R-:W-:-:S04]  /*0d30*/  @!P0 FMUL R28, R28, 4096 ;  /* 0x458000001c1c8820 */ /* 0x002fc80000400000 */
[----:B------:R-:W-:-:S04]  /*0d40*/  @P2 FMUL R11, R28, R28 ;  /* 0x0000001c1c0b2220 */ /* 0x000fc80000400000 */
[----:B------:R-:W-:Y:S02]  /*0d50*/  @P2 FMUL R28, R28, R11 ;  /* 0x0000000b1c1c2220 */ /* 0x000fe40000400000 */
[----:B------:R-:W1:Y:S02]  /*0d60*/  @P4 LDC.64 R10, c[0x0][0x390] ;  /* 0x0000e400ff0a4b82 */ /* 0x000e640000000a00 */
[----:B-1----:R-:W-:-:S06]  /*0d70*/  @P4 IMAD.WIDE R10, R25, 0x4, R10 ;  /* 0x00000004190a4825 */ /* 0x002fcc00078e020a */
[----:B------:R-:W1:Y:S01]  /*0d80*/  @P3 LDC.64 R24, c[0x0][0x390] ;  /* 0x0000e400ff183b82 */ /* 0x000e620000000a00 */
[----:B------:R-:W4:Y:S01]  /*0d90*/  @P4 LDG.E R10, desc[UR4][R10.64] ;  /* 0x000000040a0a4981 */ /* 0x000f22000c1e1900 */
[----:B---3--:R-:W-:-:S06]  /*0da0*/  @P3 IMAD.WIDE R12, R27, 0x4, R12 ;  /* 0x000000041b0c3825 */ /* 0x008fcc00078e020c */
[----:B------:R-:W3:Y:S01]  /*0db0*/  @P3 LDG.E R13, desc[UR4][R12.64] ;  /* 0x000000040c0d3981 */ /* 0x000ee2000c1e1900 */
[----:B-1----:R-:W-:-:S06]  /*0dc0*/  @P3 IMAD.WIDE R24, R27, 0x4, R24 ;  /* 0x000000041b183825 */ /* 0x002fcc00078e0218 */
[----:B------:R-:W3:Y:S01]  /*0dd0*/  @P3 LDG.E R24, desc[UR4][R24.64] ;  /* 0x0000000418183981 */ /* 0x000ee2000c1e1900 */
[-C--:B------:R-:W-:Y:S01]  /*0de0*/  @P2 FFMA R3, R26, R28.reuse, R3 ;  /* 0x0000001c1a032223 */ /* 0x080fe20000000003 */
[----:B------:R-:W-:Y:S02]  /*0df0*/  PLOP3.LUT P0, PT, PT, PT, PT, 0x80, 0x8 ;  /* 0x000000000008781c */ /* 0x000fe40003f0f070 */
[----:B0-----:R-:W-:Y:S01]  /*0e00*/  LOP3.LUT R22, R18, 0x7ffffff8, RZ, 0xc0, !PT ;  /* 0x7ffffff812167812 */ /* 0x001fe200078ec0ff */
[----:B------:R-:W-:Y:S01]  /*0e10*/  @P2 FFMA R0, R21, R28, R0 ;  /* 0x0000001c15002223 */ /* 0x000fe20000000000 */
[----:B--2---:R-:W-:Y:S01]  /*0e20*/  @P4 FADD R26, -R16, R23 ;  /* 0x00000017101a4221 */ /* 0x004fe20000000100 */
[----:B----4-:R-:W-:-:S04]  /*0e30*/  @P4 FADD R27, -R15, R10 ;  /* 0x0000000a0f1b4221 */ /* 0x010fc80000000100 */
[----:B------:R-:W-:-:S04]  /*0e40*/  @P4 FMUL R23, R27, R27 ;  /* 0x0000001b1b174220 */ /* 0x000fc80000400000 */
[----:B------:R-:W-:-:S04]  /*0e50*/  @P4 FFMA R23, R26, R26, R23 ;  /* 0x0000001a1a174223 */ /* 0x000fc80000000017 */
[----:B------:R-:W-:Y:S01]  /*0e60*/  @P4 FADD R23, R23, 9.9999997171806853657e-10 ;  /* 0x3089705f17174421 */ /* 0x000fe20000000000 */
[----:B---3--:R-:W-:-:S04]  /*0e70*/  @P3 FADD R12, -R16, R13 ;  /* 0x0000000d100c3221 */ /* 0x008fc80000000100 */
[----:B------:R-:W-:-:S04]  /*0e80*/  @P4 FSETP.GEU.AND P1, PT, |R23|, 1.175494350822287508e-38, PT ;  /* 0x008000001700480b */ /* 0x000fc80003f2e200 */
[----:B------:R-:W-:Y:S01]  /*0e90*/  @P4 PLOP3.LUT P0, PT, P1, PT, PT, 0x80, 0x8 ;  /* 0x000000000008481c */ /* 0x000fe20000f0f070 */
[----:B------:R-:W-:-:S04]  /*0ea0*/  @P3 FADD R29, -R15, R24 ;  /* 0x000000180f1d3221 */ /* 0x000fc80000000100 */
[----:B------:R-:W-:-:S04]  /*0eb0*/  @P3 FMUL R11, R29, R29 ;  /* 0x0000001d1d0b3220 */ /* 0x000fc80000400000 */
[----:B------:R-:W-:-:S04]  /*0ec0*/  @P3 FFMA R11, R12, R12, R11 ;  /* 0x0000000c0c0b3223 */ /* 0x000fc8000000000b */
[----:B------:R-:W-:Y:S01]  /*0ed0*/  @P3 FADD R13, R11, 9.9999997171806853657e-10 ;  /* 0x3089705f0b0d3421 */ /* 0x000fe20000000000 */
[----:B------:R-:W-:Y:S01]  /*0ee0*/  @!P0 FMUL R23, R23, 16777216 ;  /* 0x4b80000017178820 */ /* 0x000fe20000400000 */
[----:B------:R-:W-:-:S03]  /*0ef0*/  PLOP3.LUT P1, PT, PT, PT, PT, 0x80, 0x8 ;  /* 0x000000000008781c */ /* 0x000fc60003f2f070 */
[----:B------:R-:W-:Y:S01]  /*0f00*/  @P3 FSETP.GEU.AND P5, PT, |R13|, 1.175494350822287508e-38, PT ;  /* 0x008000000d00380b */ /* 0x000fe20003fae200 */
[----:B------:R-:W0:Y:S03]  /*0f10*/  @P4 MUFU.RSQ R10, R23 ;  /* 0x00000017000a4308 */ /* 0x000e260000001400 */
[----:B------:R-:W-:-:S13]  /*0f20*/  @P3 PLOP3.LUT P1, PT, P5, PT, PT, 0x80, 0x8 ;  /* 0x000000000008381c */ /* 0x000fda0002f2f070 */
[----:B------:R-:W-:Y:S01]  /*0f30*/  @!P1 FMUL R13, R13, 16777216 ;  /* 0x4b8000000d0d9820 */ /* 0x000fe20000400000 */
[----:B0-----:R-:W-:-:S03]  /*0f40*/  @!P0 FMUL R10, R10, 4096 ;  /* 0x458000000a0a8820 */ /* 0x001fc60000400000 */
[----:B------:R-:W0:Y:S01]  /*0f50*/  @P3 MUFU.RSQ R24, R13 ;  /* 0x0000000d00183308 */ /* 0x000e220000001400 */
[----:B------:R-:W-:-:S04]  /*0f60*/  @P4 FMUL R11, R10, R10 ;  /* 0x0000000a0a0b4220 */ /* 0x000fc80000400000 */
[----:B------:R-:W-:Y:S01]  /*0f70*/  @P4 FMUL R11, R10, R11 ;  /* 0x0000000b0a0b4220 */ /* 0x000fe20000400000 */
[----:B------:R-:W-:-:S04]  /*0f80*/  IADD3 R10, PT, PT, -R22, 0x8, RZ ;  /* 0x00000008160a7810 */ /* 0x000fc80007ffe1ff */
[----:B------:R-:W-:Y:S01]  /*0f90*/  ISETP.NE.AND P0, PT, R10, RZ, PT ;  /* 0x000000ff0a00720c */ /* 0x000fe20003f05270 */
[----:B0-----:R-:W-:-:S04]  /*0fa0*/  @!P1 FMUL R24, R24, 4096 ;  /* 0x4580000018189820 */ /* 0x001fc80000400000 */
[----:B------:R-:W-:Y:S01]  /*0fb0*/  @P3 FMUL R21, R24, R24 ;  /* 0x0000001818153220 */ /* 0x000fe20000400000 */
[-C--:B------:R-:W-:Y:S01]  /*0fc0*/  @P4 FFMA R3, R26, R11.reuse, R3 ;  /* 0x0000000b1a034223 */ /* 0x080fe20000000003 */
[----:B------:R-:W-:Y:S02]  /*0fd0*/  @P4 FFMA R0, R27, R11, R0 ;  /* 0x0000000b1b004223 */ /* 0x000fe40000000000 */
[----:B------:R-:W-:-:S04]  /*0fe0*/  @P3 FMUL R21, R24, R21 ;  /* 0x0000001518153220 */ /* 0x000fc80000400000 */
[-C--:B------:R-:W-:Y:S01]  /*0ff0*/  @P3 FFMA R3, R12, R21.reuse, R3 ;  /* 0x000000150c033223 */ /* 0x080fe20000000003 */
[----:B------:R-:W-:Y:S01]  /*1000*/  @P3 FFMA R0, R29, R21, R0 ;  /* 0x000000151d003223 */ /* 0x000fe20000000000 */
[----:B------:R-:W-:Y:S06]  /*1010*/  @!P0 BRA `(.L_x_7) ;  /* 0x0000000c00008947 */ /* 0x000fec0003800000 */
[----:B------:R-:W-:Y:S02]  /*1020*/  MOV R21, R10 ;  /* 0x0000000a00157202 */ /* 0x000fe40000000f00 */
[----:B------:R-:W-:-:S07]  /*1030*/  IADD3 R23, PT, PT, R19, 0x8, RZ ;  /* 0x0000000813177810 */ /* 0x000fce0007ffe0ff */
.L_x_8:
[----:B------:R-:W0:Y:S02]  /*1040*/  LDC.64 R10, c[0x0][0x3c0] ;  /* 0x0000f000ff0a7b82 */ /* 0x000e240000000a00 */
[----:B0-----:R-:W-:-:S05]  /*1050*/  IMAD.WIDE R10, R23, 0x4, R10 ;  /* 0x00000004170a7825 */ /* 0x001fca00078e020a */
[----:B------:R-:W2:Y:S02]  /*1060*/  LDG.E.CONSTANT R27, desc[UR4][R10.64] ;  /* 0x000000040a1b7981 */ /* 0x000ea4000c1e9900 */
[----:B--2---:R-:W-:-:S13]  /*1070*/  ISETP.NE.AND P1, PT, R27, R17, PT ;  /* 0x000000111b00720c */ /* 0x004fda0003f25270 */
[----:B------:R-:W0:Y:S02]  /*1080*/  @P1 LDC.64 R12, c[0x0][0x380] ;  /* 0x0000e000ff0c1b82 */ /* 0x000e240000000a00 */
[----:B0-----:R-:W-:-:S06]  /*1090*/  @P1 IMAD.WIDE R24, R27, 0x4, R12 ;  /* 0x000000041b181825 */ /* 0x001fcc00078e020c */
[----:B------:R-:W0:Y:S01]  /*10a0*/  @P1 LDC.64 R12, c[0x0][0x390] ;  /* 0x0000e400ff0c1b82 */ /* 0x000e220000000a00 */
[----:B------:R-:W2:Y:S01]  /*10b0*/  @P1 LDG.E R25, desc[UR4][R24.64] ;  /* 0x0000000418191981 */ /* 0x000ea2000c1e1900 */
[----:B0-----:R-:W-:-:S03]  /*10c0*/  @P1 IMAD.WIDE R12, R27, 0x4, R12 ;  /* 0x000000041b0c1825 */ /* 0x001fc600078e020c */
[----:B------:R-:W3:Y:S04]  /*10d0*/  LDG.E.CONSTANT R27, desc[UR4][R10.64+0x4] ;  /* 0x000004040a1b7981 */ /* 0x000ee8000c1e9900 */
[----:B------:R-:W4:Y:S01]  /*10e0*/  @P1 LDG.E R12, desc[UR4][R12.64] ;  /* 0x000000040c0c1981 */ /* 0x000f22000c1e1900 */
[----:B------:R-:W-:Y:S01]  /*10f0*/  PLOP3.LUT P0, PT, PT, PT, PT, 0x80, 0x8 ;  /* 0x000000000008781c */ /* 0x000fe20003f0f070 */
        /* <DEDUP_REMOVED lines=9> */
[----:B---3--:R-:W-:Y:S01]  /*1190*/  ISETP.NE.AND P2, PT, R27, R17, PT ;  /* 0x000000111b00720c */ /* 0x008fe20003f45270 */
[----:B0-----:R-:W-:-:S04]  /*11a0*/  @!P0 FMUL R12, R12, 4096 ;  /* 0x458000000c0c8820 */ /* 0x001fc80000400000 */
[----:B------:R-:W-:-:S04]  /*11b0*/  @P1 FMUL R13, R12, R12 ;  /* 0x0000000c0c0d1220 */ /* 0x000fc80000400000 */
[----:B------:R-:W-:-:S04]  /*11c0*/  @P1 FMUL R13, R12, R13 ;  /* 0x0000000d0c0d1220 */ /* 0x000fc80000400000 */
[-C--:B------:R-:W-:Y:S01]  /*11d0*/  @P1 FFMA R3, R26, R13.reuse, R3 ;  /* 0x0000000d1a031223 */ /* 0x080fe20000000003 */
[----:B------:R-:W-:Y:S02]  /*11e0*/  @P1 FFMA R0, R29, R13, R0 ;  /* 0x0000000d1d001223 */ /* 0x000fe40000000000 */
        /* <DEDUP_REMOVED lines=115> */
[----:B------:R-:W0:Y:S01]  /*1920*/  @P1 LDC.64 R12, c[0x0][0x380] ;  /* 0x0000e000ff0c1b82 */ /* 0x000e220000000a00 */
[----:B------:R-:W2:Y:S01]  /*1930*/  LDG.E.CONSTANT R29, desc[UR4][R10.64+0x1c] ;  /* 0x00001c040a1d7981 */ /* 0x000ea2000c1e9900 */
[----:B0-----:R-:W-:-:S06]  /*1940*/  @P1 IMAD.WIDE R24, R27, 0x4, R12 ;  /* 0x000000041b181825 */ /* 0x001fcc00078e020c */
[----:B------:R-:W0:Y:S01]  /*1950*/  @P1 LDC.64 R12, c[0x0][0x390] ;  /* 0x0000e400ff0c1b82 */ /* 0x000e220000000a00 */
[----:B------:R-:W3:Y:S01]  /*1960*/  @P1 LDG.E R25, desc[UR4][R24.64] ;  /* 0x0000000418191981 */ /* 0x000ee2000c1e1900 */
[----:B0-----:R-:W-:-:S06]  /*1970*/  @P1 IMAD.WIDE R12, R27, 0x4, R12 ;  /* 0x000000041b0c1825 */ /* 0x001fcc00078e020c */
[----:B------:R-:W4:Y:S01]  /*1980*/  @P1 LDG.E R12, desc[UR4][R12.64] ;  /* 0x000000040c0c1981 */ /* 0x000f22000c1e1900 */
[----:B------:R-:W-:Y:S01]  /*1990*/  PLOP3.LUT P0, PT, PT, PT, PT, 0x80, 0x8 ;  /* 0x000000000008781c */ /* 0x000fe20003f0f070 */
[----:B---3--:R-:W-:Y:S01]  /*19a0*/  @P1 FADD R26, -R16, R25 ;  /* 0x00000019101a1221 */ /* 0x008fe20000000100 */
        /* <DEDUP_REMOVED lines=8> */
[----:B--2---:R-:W-:Y:S01]  /*1a30*/  ISETP.NE.AND P2, PT, R29, R17, PT ;  /* 0x000000111d00720c */ /* 0x004fe20003f45270 */
[----:B0-----:R-:W-:-:S04]  /*1a40*/  @!P0 FMUL R24, R24, 4096 ;  /* 0x4580000018188820 */ /* 0x001fc80000400000 */
[----:B------:R-:W-:-:S04]  /*1a50*/  @P1 FMUL R11, R24, R24 ;  /* 0x00000018180b1220 */ /* 0x000fc80000400000 */
[----:B------:R-:W-:-:S04]  /*1a60*/  @P1 FMUL R24, R24, R11 ;  /* 0x0000000b18181220 */ /* 0x000fc80000400000 */
[----:B------:R-:W0:Y:S02]  /*1a70*/  @P2 LDC.64 R10, c[0x0][0x380] ;  /* 0x0000e000ff0a2b82 */ /* 0x000e240000000a00 */
[----:B0-----:R-:W-:-:S06]  /*1a80*/  @P2 IMAD.WIDE R12, R29, 0x4, R10 ;  /* 0x000000041d0c2825 */ /* 0x001fcc00078e020a */
[----:B------:R-:W0:Y:S01]  /*1a90*/  @P2 LDC.64 R10, c[0x0][0x390] ;  /* 0x0000e400ff0a2b82 */ /* 0x000e220000000a00 */
[----:B------:R-:W2:Y:S01]  /*1aa0*/  @P2 LDG.E R13, desc[UR4][R12.64] ;  /* 0x000000040c0d2981 */ /* 0x000ea2000c1e1900 */
[----:B0-----:R-:W-:-:S06]  /*1ab0*/  @P2 IMAD.WIDE R10, R29, 0x4, R10 ;  /* 0x000000041d0a2825 */ /* 0x001fcc00078e020a */
[----:B------:R-:W3:Y:S01]  /*1ac0*/  @P2 LDG.E R10, desc[UR4][R10.64] ;  /* 0x000000040a0a2981 */ /* 0x000ee2000c1e1900 */
[-C--:B------:R-:W-:Y:S01]  /*1ad0*/  @P1 FFMA R3, R26, R24.reuse, R3 ;  /* 0x000000181a031223 */ /* 0x080fe20000000003 */
[----:B------:R-:W-:Y:S02]  /*1ae0*/  PLOP3.LUT P0, PT, PT, PT, PT, 0x80, 0x8 ;  /* 0x000000000008781c */ /* 0x000fe40003f0f070 */
[----:B------:R-:W-:Y:S01]  /*1af0*/  IADD3 R21, PT, PT, R21, 0x8, RZ ;  /* 0x0000000815157810 */ /* 0x000fe20007ffe0ff */
[----:B------:R-:W-:Y:S01]  /*1b00*/  @P1 FFMA R0, R27, R24, R0 ;  /* 0x000000181b001223 */ /* 0x000fe20000000000 */
[----:B------:R-:W-:Y:S01]  /*1b10*/  IADD3 R23, PT, PT, R23, 0x8, RZ ;  /* 0x0000000817177810 */ /* 0x000fe20007ffe0ff */
[----:B--2---:R-:W-:Y:S01]  /*1b20*/  @P2 FADD R26, -R16, R13 ;  /* 0x0000000d101a2221 */ /* 0x004fe20000000100 */
[----:B---3--:R-:W-:-:S04]  /*1b30*/  @P2 FADD R25, -R15, R10 ;  /* 0x0000000a0f192221 */ /* 0x008fc80000000100 */
[----:B------:R-:W-:-:S04]  /*1b40*/  @P2 FMUL R29, R25, R25 ;  /* 0x00000019191d2220 */ /* 0x000fc80000400000 */
[----:B------:R-:W-:-:S04]  /*1b50*/  @P2 FFMA R29, R26, R26, R29 ;  /* 0x0000001a1a1d2223 */ /* 0x000fc8000000001d */
[----:B------:R-:W-:-:S05]  /*1b60*/  @P2 FADD R29, R29, 9.9999997171806853657e-10 ;  /* 0x3089705f1d1d2421 */ /* 0x000fca0000000000 */
[----:B------:R-:W-:-:S04]  /*1b70*/  @P2 FSETP.GEU.AND P3, PT, |R29|, 1.175494350822287508e-38, PT ;  /* 0x008000001d00280b */ /* 0x000fc80003f6e200 */
[----:B------:R-:W-:-:S13]  /*1b80*/  @P2 PLOP3.LUT P0, PT, P3, PT, PT, 0x80, 0x8 ;  /* 0x000000000008281c */ /* 0x000fda0001f0f070 */
[----:B------:R-:W-:-:S04]  /*1b90*/  @!P0 FMUL R29, R29, 16777216 ;  /* 0x4b8000001d1d8820 */ /* 0x000fc80000400000 */
[----:B------:R-:W0:Y:S02]  /*1ba0*/  @P2 MUFU.RSQ R12, R29 ;  /* 0x0000001d000c2308 */ /* 0x000e240000001400 */
[----:B0-----:R-:W-:Y:S01]  /*1bb0*/  @!P0 FMUL R12, R12, 4096 ;  /* 0x458000000c0c8820 */ /* 0x001fe20000400000 */
[----:B------:R-:W-:-:S03]  /*1bc0*/  ISETP.NE.AND P0, PT, R21, RZ, PT ;  /* 0x000000ff1500720c */ /* 0x000fc60003f05270 */
[----:B------:R-:W-:-:S04]  /*1bd0*/  @P2 FMUL R11, R12, R12 ;  /* 0x0000000c0c0b2220 */ /* 0x000fc80000400000 */
[----:B------:R-:W-:-:S04]  /*1be0*/  @P2 FMUL R11, R12, R11 ;  /* 0x0000000b0c0b2220 */ /* 0x000fc80000400000 */
[-C--:B------:R-:W-:Y:S01]  /*1bf0*/  @P2 FFMA R3, R26, R11.reuse, R3 ;  /* 0x0000000b1a032223 */ /* 0x080fe20000000003 */
[----:B------:R-:W-:Y:S01]  /*1c00*/  @P2 FFMA R0, R25, R11, R0 ;  /* 0x0000000b19002223 */ /* 0x000fe20000000000 */
[----:B------:R-:W-:Y:S06]  /*1c10*/  @P0 BRA `(.L_x_8) ;  /* 0xfffffff400080947 */ /* 0x000fec000383ffff */
.L_x_7:
[----:B------:R-:W-:Y:S05]  /*1c20*/  BSYNC.RECONVERGENT B2 ;  /* 0x0000000000027941 */ /* 0x000fea0003800200 */
.L_x_6:
[----:B------:R-:W-:-:S13]  /*1c30*/  ISETP.NE.AND P0, PT, R20, RZ, PT ;  /* 0x000000ff1400720c */ /* 0x000fda0003f05270 */
[----:B------:R-:W-:Y:S05]  /*1c40*/  @!P0 BRA `(.L_x_2) ;  /* 0x0000000c00c88947 */ /* 0x000fea0003800000 */
[----:B------:R-:W-:Y:S01]  /*1c50*/  ISETP.GE.U32.AND P0, PT, R20, 0x4, PT ;  /* 0x000000041400780c */ /* 0x000fe20003f06070 */
[----:B------:R-:W-:Y:S01]  /*1c60*/  BSSY.RECONVERGENT B2, `(.L_x_9) ;  /* 0x0000064000027945 */ /* 0x000fe20003800200 */
[----:B------:R-:W-:-:S04]  /*1c70*/  LOP3.LUT R23, R18, 0x3, RZ, 0xc0, !PT ;  /* 0x0000000312177812 */ /* 0x000fc800078ec0ff */
[----:B------:R-:W-:-:S07]  /*1c80*/  ISETP.NE.AND P2, PT, R23, RZ, PT ;  /* 0x000000ff1700720c */ /* 0x000fce0003f45270 */
[----:B------:R-:W-:Y:S06]  /*1c90*/  @!P0 BRA `(.L_x_10) ;  /* 0x0000000400808947 */ /* 0x000fec0003800000 */
[----:B------:R-:W0:Y:S01]  /*1ca0*/  LDC.64 R10, c[0x0][0x3c0] ;  /* 0x0000f000ff0a7b82 */ /* 0x000e220000000a00 */
[----:B-----5:R-:W-:-:S05]  /*1cb0*/  IADD3 R13, PT, PT, R19, R22, RZ ;  /* 0x00000016130d7210 */ /* 0x020fca0007ffe0ff */
[----:B0-----:R-:W-:-:S05]  /*1cc0*/  IMAD.WIDE R10, R13, 0x4, R10 ;  /* 0x000000040d0a7825 */ /* 0x001fca00078e020a */
[----:B------:R-:W2:Y:S04]  /*1cd0*/  LDG.E.CONSTANT R25, desc[UR4][R10.64] ;  /* 0x000000040a197981 */ /* 0x000ea8000c1e9900 */
[----:B------:R-:W3:Y:S01]  /*1ce0*/  LDG.E.CONSTANT R27, desc[UR4][R10.64+0x4] ;  /* 0x000004040a1b7981 */ /* 0x000ee2000c1e9900 */
[----:B------:R-:W-:-:S03]  /*1cf0*/  PLOP3.LUT P0, PT, PT, PT, PT, 0x80, 0x8 ;  /* 0x000000000008781c */ /* 0x000fc60003f0f070 */
[----:B------:R-:W4:Y:S01]  /*1d00*/  LDG.E.CONSTANT R31, desc[UR4][R10.64+0x8] ;  /* 0x000008040a1f7981 */ /* 0x000f22000c1e9900 */
[----:B--2---:R-:W-:-:S13]  /*1d10*/  ISETP.NE.AND P4, PT, R25, R17, PT ;  /* 0x000000111900720c */ /* 0x004fda0003f85270 */
[----:B------:R-:W0:Y:S08]  /*1d20*/  @P4 LDC.64 R20, c[0x0][0x390] ;  /* 0x0000e400ff144b82 */ /* 0x000e300000000a00 */
[----:B------:R-:W1:Y:S01]  /*1d30*/  @P4 LDC.64 R12, c[0x0][0x380] ;  /* 0x0000e000ff0c4b82 */ /* 0x000e620000000a00 */
[----:B0-----:R-:W-:-:S06]  /*1d40*/  @P4 IMAD.WIDE R20, R25, 0x4, R20 ;  /* 0x0000000419144825 */ /* 0x001fcc00078e0214 */
[----:B------:R-:W2:Y:S01]  /*1d50*/  @P4 LDG.E R20, desc[UR4][R20.64] ;  /* 0x0000000414144981 */ /* 0x000ea2000c1e1900 */
[----:B-1----:R-:W-:-:S06]  /*1d60*/  @P4 IMAD.WIDE R12, R25, 0x4, R12 ;  /* 0x00000004190c4825 */ /* 0x002fcc00078e020c */
[----:B------:R-:W3:Y:S01]  /*1d70*/  @P4 LDG.E R13, desc[UR4][R12.64] ;  /* 0x000000040c0d4981 */ /* 0x000ee2000c1e1900 */
[----:B--2---:R-:W-:-:S04]  /*1d80*/  @P4 FADD R25, -R15, R20 ;  /* 0x000000140f194221 */ /* 0x004fc80000000100 */
[----:B------:R-:W-:Y:S01]  /*1d90*/  @P4 FMUL R29, R25, R25 ;  /* 0x00000019191d4220 */ /* 0x000fe20000400000 */
[----:B---3--:R-:W-:-:S04]  /*1da0*/  @P4 FADD R26, -R16, R13 ;  /* 0x0000000d101a4221 */ /* 0x008fc80000000100 */
[----:B------:R-:W-:-:S04]  /*1db0*/  @P4 FFMA R29, R26, R26, R29 ;  /* 0x0000001a1a1d4223 */ /* 0x000fc8000000001d */
[----:B------:R-:W-:-:S05]  /*1dc0*/  @P4 FADD R29, R29, 9.9999997171806853657e-10 ;  /* 0x3089705f1d1d4421 */ /* 0x000fca0000000000 */
[----:B------:R-:W-:-:S04]  /*1dd0*/  @P4 FSETP.GEU.AND P1, PT, |R29|, 1.175494350822287508e-38, PT ;  /* 0x008000001d00480b */ /* 0x000fc80003f2e200 */
[----:B------:R-:W-:-:S13]  /*1de0*/  @P4 PLOP3.LUT P0, PT, P1, PT, PT, 0x80, 0x8 ;  /* 0x000000000008481c */ /* 0x000fda0000f0f070 */
[----:B------:R-:W-:-:S04]  /*1df0*/  @!P0 FMUL R29, R29, 16777216 ;  /* 0x4b8000001d1d8820 */ /* 0x000fc80000400000 */
[----:B------:R0:W1:Y:S01]  /*1e00*/  @P4 MUFU.RSQ R24, R29 ;  /* 0x0000001d00184308 */ /* 0x0000620000001400 */
[----:B------:R-:W-:Y:S01]  /*1e10*/  ISETP.NE.AND P1, PT, R27, R17, PT ;  /* 0x000000111b00720c */ /* 0x000fe20003f25270 */
[----:B0-----:R0:W2:-:S12]  /*1e20*/  LDG.E.CONSTANT R29, desc[UR4][R10.64+0xc] ;  /* 0x00000c040a1d7981 */ /* 0x001098000c1e9900 */
[----:B------:R-:W3:Y:S01]  /*1e30*/  @P1 LDC.64 R20, c[0x0][0x390] ;  /* 0x0000e400ff141b82 */ /* 0x000ee20000000a00 */
[----:B-1----:R-:W-:-:S04]  /*1e40*/  @!P0 FMUL R24, R24, 4096 ;  /* 0x4580000018188820 */ /* 0x002fc80000400000 */
[----:B------:R-:W-:-:S04]  /*1e50*/  @P4 FMUL R13, R24, R24 ;  /* 0x00000018180d4220 */ /* 0x000fc80000400000 */
[----:B------:R-:W-:Y:S02]  /*1e60*/  @P4 FMUL R24, R24, R13 ;  /* 0x0000000d18184220 */ /* 0x000fe40000400000 */
[----:B------:R-:W1:Y:S01]  /*1e70*/  @P1 LDC.64 R12, c[0x0][0x380] ;  /* 0x0000e000ff0c1b82 */ /* 0x000e620000000a00 */
[----:B---3--:R-:W-:-:S06]  /*1e80*/  @P1 IMAD.WIDE R20, R27, 0x4, R20 ;  /* 0x000000041b141825 */ /* 0x008fcc00078e0214 */
[----:B------:R-:W3:Y:S01]  /*1e90*/  @P1 LDG.E R20, desc[UR4][R20.64] ;  /* 0x0000000414141981 */ /* 0x000ee2000c1e1900 */
[----:B-1----:R-:W-:-:S06]  /*1ea0*/  @P1 IMAD.WIDE R12, R27, 0x4, R12 ;  /* 0x000000041b0c1825 */ /* 0x002fcc00078e020c */
[----:B------:R-:W4:Y:S01]  /*1eb0*/  @P1 LDG.E R13, desc[UR4][R12.64] ;  /* 0x000000040c0d1981 */ /* 0x000f22000c1e1900 */
[----:B------:R-:W-:Y:S01]  /*1ec0*/  PLOP3.LUT P0, PT, PT, PT, PT, 0x80, 0x8 ;  /* 0x000000000008781c */ /* 0x000fe20003f0f070 */
[-C--:B------:R-:W-:Y:S01]  /*1ed0*/  @P4 FFMA R3, R26, R24.reuse, R3 ;  /* 0x000000181a034223 */ /* 0x080fe20000000003 */
[----:B------:R-:W-:Y:S01]  /*1ee0*/  @P4 FFMA R0, R25, R24, R0 ;  /* 0x0000001819004223 */ /* 0x000fe20000000000 */
[----:B---3--:R-:W-:-:S04]  /*1ef0*/  @P1 FADD R27, -R15, R20 ;  /* 0x000000140f1b1221 */ /* 0x008fc80000000100 */
[----:B------:R-:W-:Y:S01]  /*1f00*/  @P1 FMUL R33, R27, R27 ;  /* 0x0000001b1b211220 */ /* 0x000fe20000400000 */
[----:B----4-:R-:W-:-:S04]  /*1f10*/  @P1 FADD R28, -R16, R13 ;  /* 0x0000000d101c1221 */ /* 0x010fc80000000100 */
[----:B------:R-:W-:-:S04]  /*1f20*/  @P1 FFMA R33, R28, R28, R33 ;  /* 0x0000001c1c211223 */ /* 0x000fc80000000021 */
[----:B------:R-:W-:-:S05]  /*1f30*/  @P1 FADD R33, R33, 9.9999997171806853657e-10 ;  /* 0x3089705f21211421 */ /* 0x000fca0000000000 */
[----:B------:R-:W-:-:S04]  /*1f40*/  @P1 FSETP.GEU.AND P3, PT, |R33|, 1.175494350822287508e-38, PT ;  /* 0x008000002100180b */ /* 0x000fc80003f6e200 */
[----:B------:R-:W-:-:S13]  /*1f50*/  @P1 PLOP3.LUT P0, PT, P3, PT, PT, 0x80, 0x8 ;  /* 0x000000000008181c */ /* 0x000fda0001f0f070 */
[----:B------:R-:W-:-:S04]  /*1f60*/  @!P0 FMUL R33, R33, 16777216 ;  /* 0x4b80000021218820 */ /* 0x000fc80000400000 */
[----:B------:R-:W1:Y:S01]  /*1f70*/  @P1 MUFU.RSQ R26, R33 ;  /* 0x00000021001a1308 */ /* 0x000e620000001400 */
[----:B------:R-:W-:Y:S01]  /*1f80*/  ISETP.NE.AND P3, PT, R31, R17, PT ;  /* 0x000000111f00720c */ /* 0x000fe20003f65270 */
[----:B-1----:R-:W-:-:S04]  /*1f90*/  @!P0 FMUL R26, R26, 4096 ;  /* 0x458000001a1a8820 */ /* 0x002fc80000400000 */
[----:B0-----:R-:W-:-:S04]  /*1fa0*/  @P1 FMUL R11, R26, R26 ;  /* 0x0000001a1a0b1220 */ /* 0x001fc80000400000 */
[----:B------:R-:W-:-:S04]  /*1fb0*/  @P1 FMUL R26, R26, R11 ;  /* 0x0000000b1a1a1220 */ /* 0x000fc80000400000 */
[----:B------:R-:W0:Y:S01]  /*1fc0*/  @P3 LDC.64 R10, c[0x0][0x380] ;  /* 0x0000e000ff0a3b82 */ /* 0x000e220000000a00 */
[----:B--2---:R-:W-:-:S13]  /*1fd0*/  ISETP.NE.AND P4, PT, R29, R17, PT ;  /* 0x000000111d00720c */ /* 0x004fda0003f85270 */
[----:B------:R-:W1:Y:S08]  /*1fe0*/  @P4 LDC.64 R24, c[0x0][0x390] ;  /* 0x0000e400ff184b82 */ /* 0x000e700000000a00 */
[----:B------:R-:W2:Y:S01]  /*1ff0*/  @P4 LDC.64 R12, c[0x0][0x380] ;  /* 0x0000e000ff0c4b82 */ /* 0x000ea20000000a00 */
[----:B0-----:R-:W-:-:S07]  /*2000*/  @P3 IMAD.WIDE R20, R31, 0x4, R10 ;  /* 0x000000041f143825 */ /* 0x001fce00078e020a */
[----:B------:R-:W0:Y:S01]  /*2010*/  @P3 LDC.64 R10, c[0x0][0x390] ;  /* 0x0000e400ff0a3b82 */ /* 0x000e220000000a00 */
[----:B------:R-:W3:Y:S01]  /*2020*/  @P3 LDG.E R21, desc[UR4][R20.64] ;  /* 0x0000000414153981 */ /* 0x000ee2000c1e1900 */
[----:B-1----:R-:W-:-:S06]  /*2030*/  @P4 IMAD.WIDE R24, R29, 0x4, R24 ;  /* 0x000000041d184825 */ /* 0x002fcc00078e0218 */
[----:B------:R-:W4:Y:S01]  /*2040*/  @P4 LDG.E R24, desc[UR4][R24.64] ;  /* 0x0000000418184981 */ /* 0x000f22000c1e1900 */
[----:B0-----:R-:W-:-:S06]  /*2050*/  @P3 IMAD.WIDE R10, R31, 0x4, R10 ;  /* 0x000000041f0a3825 */ /* 0x001fcc00078e020a */
[----:B------:R0:W4:Y:S01]  /*2060*/  @P3 LDG.E R10, desc[UR4][R10.64] ;  /* 0x000000040a0a3981 */ /* 0x000122000c1e1900 */
[----:B--2---:R-:W-:-:S06]  /*2070*/  @P4 IMAD.WIDE R12, R29, 0x4, R12 ;  /* 0x000000041d0c4825 */ /* 0x004fcc00078e020c */
[----:B------:R-:W2:Y:S01]  /*2080*/  @P4 LDG.E R13, desc[UR4][R12.64] ;  /* 0x000000040c0d4981 */ /* 0x000ea2000c1e1900 */
[-C--:B------:R-:W-:Y:S01]  /*2090*/  @P1 FFMA R0, R27, R26.reuse, R0 ;  /* 0x0000001a1b001223 */ /* 0x080fe20000000000 */
[----:B------:R-:W-:Y:S01]  /*20a0*/  @P1 FFMA R3, R28, R26, R3 ;  /* 0x0000001a1c031223 */ /* 0x000fe20000000003 */
[----:B------:R-:W-:Y:S02]  /*20b0*/  PLOP3.LUT P0, PT, PT, PT, PT, 0x80, 0x8 ;  /* 0x000000000008781c */ /* 0x000fe40003f0f070 */
[----:B------:R-:W-:Y:S01]  /*20c0*/  IADD3 R22, PT, PT, R22, 0x4, RZ ;  /* 0x0000000416167810 */ /* 0x000fe20007ffe0ff */
[----:B---3--:R-:W-:Y:S01]  /*20d0*/  @P3 FADD R20, -R16, R21 ;  /* 0x0000001510143221 */ /* 0x008fe20000000100 */
[----:B----4-:R-:W-:-:S04]  /*20e0*/  @P4 FADD R27, -R15, R24 ;  /* 0x000000180f1b4221 */ /* 0x010fc80000000100 */
[----:B0-----:R-:W-:Y:S01]  /*20f0*/  @P4 FMUL R11, R27, R27 ;  /* 0x0000001b1b0b4220 */ /* 0x001fe20000400000 */
[----:B------:R-:W-:-:S04]  /*2100*/  @P3 FADD R29, -R15, R10 ;  /* 0x0000000a0f1d3221 */ /* 0x000fc80000000100 */
[----:B------:R-:W-:Y:S01]  /*2110*/  @P3 FMUL R21, R29, R29 ;  /* 0x0000001d1d153220 */ /* 0x000fe20000400000 */
[----:B--2---:R-:W-:-:S03]  /*2120*/  @P4 FADD R26, -R16, R13 ;  /* 0x0000000d101a4221 */ /* 0x004fc60000000100 */
[----:B------:R-:W-:Y:S01]  /*2130*/  @P3 FFMA R21, R20, R20, R21 ;  /* 0x0000001414153223 */ /* 0x000fe20000000015 */
[----:B------:R-:W-:-:S03]  /*2140*/  @P4 FFMA R11, R26, R26, R11 ;  /* 0x0000001a1a0b4223 */ /* 0x000fc6000000000b */
[----:B------:R-:W-:Y:S01]  /*2150*/  @P3 FADD R21, R21, 9.9999997171806853657e-10 ;  /* 0x3089705f15153421 */ /* 0x000fe20000000000 */
[----:B------:R-:W-:-:S04]  /*2160*/  @P4 FADD R12, R11, 9.9999997171806853657e-10 ;  /* 0x3089705f0b0c4421 */ /* 0x000fc80000000000 */
[----:B------:R-:W-:Y:S02]  /*2170*/  @P3 FSETP.GEU.AND P1, PT, |R21|, 1.175494350822287508e-38, PT ;  /* 0x008000001500380b */ /* 0x000fe40003f2e200 */
[----:B------:R-:W-:Y:S02]  /*2180*/  @P4 FSETP.GEU.AND P5, PT, |R12|, 1.175494350822287508e-38, PT ;  /* 0x008000000c00480b */ /* 0x000fe40003fae200 */
[----:B------:R-:W-:Y:S02]  /*2190*/  @P3 PLOP3.LUT P0, PT, P1, PT, PT, 0x80, 0x8 ;  /* 0x000000000008381c */ /* 0x000fe40000f0f070 */
[----:B------:R-:W-:Y:S02]  /*21a0*/  PLOP3.LUT P1, PT, PT, PT, PT, 0x80, 0x8 ;  /* 0x000000000008781c */ /* 0x000fe40003f2f070 */
[----:B------:R-:W-:-:S09]  /*21b0*/  @P4 PLOP3.LUT P1, PT, P5, PT, PT, 0x80, 0x8 ;  /* 0x000000000008481c */ /* 0x000fd20002f2f070 */
[----:B------:R-:W-:-:S04]  /*21c0*/  @!P0 FMUL R21, R21, 16777216 ;  /* 0x4b80000015158820 */ /* 0x000fc80000400000 */
[----:B------:R-:W0:Y:S01]  /*21d0*/  @P3 MUFU.RSQ R10, R21 ;  /* 0x00000015000a3308 */ /* 0x000e220000001400 */
[----:B------:R-:W-:-:S07]  /*21e0*/  @!P1 FMUL R12, R12, 16777216 ;  /* 0x4b8000000c0c9820 */ /* 0x000fce0000400000 */
[----:B------:R-:W1:Y:S01]  /*21f0*/  @P4 MUFU.RSQ R13, R12 ;  /* 0x0000000c000d4308 */ /* 0x000e620000001400 */
[----:B0-----:R-:W-:-:S04]  /*2200*/  @!P0 FMUL R10, R10, 4096 ;  /* 0x458000000a0a8820 */ /* 0x001fc80000400000 */
[----:B------:R-:W-:Y:S01]  /*2210*/  @P3 FMUL R11, R10, R10 ;  /* 0x0000000a0a0b3220 */ /* 0x000fe20000400000 */
[----:B-1----:R-:W-:-:S03]  /*2220*/  @!P1 FMUL R13, R13, 4096 ;  /* 0x458000000d0d9820 */ /* 0x002fc60000400000 */
[----:B------:R-:W-:Y:S01]  /*2230*/  @P3 FMUL R11, R10, R11 ;  /* 0x0000000b0a0b3220 */ /* 0x000fe20000400000 */
[----:B------:R-:W-:-:S03]  /*2240*/  @P4 FMUL R10, R13, R13 ;  /* 0x0000000d0d0a4220 */ /* 0x000fc60000400000 */
[-C--:B------:R-:W-:Y:S01]  /*2250*/  @P3 FFMA R3, R20, R11.reuse, R3 ;  /* 0x0000000b14033223 */ /* 0x080fe20000000003 */
[----:B------:R-:W-:Y:S01]  /*2260*/  @P3 FFMA R0, R29, R11, R0 ;  /* 0x0000000b1d003223 */ /* 0x000fe20000000000 */
[----:B------:R-:W-:-:S04]  /*2270*/  @P4 FMUL R10, R13, R10 ;  /* 0x0000000a0d0a4220 */ /* 0x000fc80000400000 */
[-C--:B------:R-:W-:Y:S01]  /*2280*/  @P4 FFMA R3, R26, R10.reuse, R3 ;  /* 0x0000000a1a034223 */ /* 0x080fe20000000003 */
[----:B------:R-:W-:-:S07]  /*2290*/  @P4 FFMA R0, R27, R10, R0 ;  /* 0x0000000a1b004223 */ /* 0x000fce0000000000 */
.L_x_10:
[----:B------:R-:W-:Y:S05]  /*22a0*/  BSYNC.RECONVERGENT B2 ;  /* 0x0000000000027941 */ /* 0x000fea0003800200 */
.L_x_9:
[----:B------:R-:W-:Y:S05]  /*22b0*/  @!P2 BRA `(.L_x_2) ;  /* 0x00000008002ca947 */ /* 0x000fea0003800000 */
[----:B------:R-:W-:Y:S01]  /*22c0*/  ISETP.NE.AND P0, PT, R23, 0x1, PT ;  /* 0x000000011700780c */ /* 0x000fe20003f05270 */
[----:B------:R-:W-:Y:S01]  /*22d0*/  BSSY.RECONVERGENT B2, `(.L_x_11) ;  /* 0x0000036000027945 */ /* 0x000fe20003800200 */
[----:B------:R-:W-:-:S04]  /*22e0*/  LOP3.LUT R18, R18, 0x1, RZ, 0xc0, !PT ;  /* 0x0000000112127812 */ /* 0x000fc800078ec0ff */
[----:B------:R-:W-:-:S07]  /*22f0*/  ISETP.NE.U32.AND P2, PT, R18, 0x1, PT ;  /* 0x000000011200780c */ /* 0x000fce0003f45070 */
[----:B------:R-:W-:Y:S06]  /*2300*/  @!P0 BRA `(.L_x_12) ;  /* 0x0000000000c88947 */ /* 0x000fec0003800000 */
[----:B------:R-:W0:Y:S01]  /*2310*/  LDC.64 R10, c[0x0][0x3c0] ;  /* 0x0000f000ff0a7b82 */ /* 0x000e220000000a00 */
[----:B-----5:R-:W-:-:S05]  /*2320*/  IADD3 R27, PT, PT, R19, R22, RZ ;  /* 0x00000016131b7210 */ /* 0x020fca0007ffe0ff */
[----:B0-----:R-:W-:-:S05]  /*2330*/  IMAD.WIDE R26, R27, 0x4, R10 ;  /* 0x000000041b1a7825 */ /* 0x001fca00078e020a */
[----:B------:R-:W2:Y:S04]  /*2340*/  LDG.E.CONSTANT R23, desc[UR4][R26.64] ;  /* 0x000000041a177981 */ /* 0x000ea8000c1e9900 */
[----:B------:R-:W3:Y:S01]  /*2350*/  LDG.E.CONSTANT R29, desc[UR4][R26.64+0x4] ;  /* 0x000004041a1d7981 */ /* 0x000ee2000c1e9900 */
[-C--:B--2---:R-:W-:Y:S02]  /*2360*/  ISETP.NE.AND P4, PT, R23, R17.reuse, PT ;  /* 0x000000111700720c */ /* 0x084fe40003f85270 */
[----:B---3--:R-:W-:-:S11]  /*2370*/  ISETP.NE.AND P3, PT, R29, R17, PT ;  /* 0x000000111d00720c */ /* 0x008fd60003f65270 */
[----:B------:R-:W0:Y:S08]  /*2380*/  @P4 LDC.64 R20, c[0x0][0x390] ;  /* 0x0000e400ff144b82 */ /* 0x000e300000000a00 */
[----:B------:R-:W1:Y:S08]  /*2390*/  @P4 LDC.64 R12, c[0x0][0x380] ;  /* 0x0000e000ff0c4b82 */ /* 0x000e700000000a00 */
[----:B------:R-:W2:Y:S08]  /*23a0*/  @P3 LDC.64 R24, c[0x0][0x390] ;  /* 0x0000e400ff183b82 */ /* 0x000eb00000000a00 */
[----:B------:R-:W3:Y:S01]  /*23b0*/  @P3 LDC.64 R10, c[0x0][0x380] ;  /* 0x0000e000ff0a3b82 */ /* 0x000ee20000000a00 */
[----:B0-----:R-:W-:-:S06]  /*23c0*/  @P4 IMAD.WIDE R20, R23, 0x4, R20 ;  /* 0x0000000417144825 */ /* 0x001fcc00078e0214 */
[----:B------:R-:W4:Y:S01]  /*23d0*/  @P4 LDG.E R20, desc[UR4][R20.64] ;  /* 0x0000000414144981 */ /* 0x000f22000c1e1900 */
[----:B-1----:R-:W-:-:S06]  /*23e0*/  @P4 IMAD.WIDE R12, R23, 0x4, R12 ;  /* 0x00000004170c4825 */ /* 0x002fcc00078e020c */
[----:B------:R-:W4:Y:S01]  /*23f0*/  @P4 LDG.E R13, desc[UR4][R12.64] ;  /* 0x000000040c0d4981 */ /* 0x000f22000c1e1900 */
[----:B--2---:R-:W-:-:S06]  /*2400*/  @P3 IMAD.WIDE R24, R29, 0x4, R24 ;  /* 0x000000041d183825 */ /* 0x004fcc00078e0218 */
[----:B------:R-:W2:Y:S01]  /*2410*/  @P3 LDG.E R24, desc[UR4][R24.64] ;  /* 0x0000000418183981 */ /* 0x000ea2000c1e1900 */
[----:B---3--:R-:W-:-:S06]  /*2420*/  @P3 IMAD.WIDE R10, R29, 0x4, R10 ;  /* 0x000000041d0a3825 */ /* 0x008fcc00078e020a */
[----:B------:R-:W3:Y:S01]  /*2430*/  @P3 LDG.E R11, desc[UR4][R10.64] ;  /* 0x000000040a0b3981 */ /* 0x000ee2000c1e1900 */
[----:B------:R-:W-:Y:S02]  /*2440*/  PLOP3.LUT P0, PT, PT, PT, PT, 0x80, 0x8 ;  /* 0x000000000008781c */ /* 0x000fe40003f0f070 */
[----:B------:R-:W-:Y:S01]  /*2450*/  IADD3 R22, PT, PT, R22, 0x2, RZ ;  /* 0x0000000216167810 */ /* 0x000fe20007ffe0ff */
[----:B----4-:R-:W-:-:S04]  /*2460*/  @P4 FADD R23, -R15, R20 ;  /* 0x000000140f174221 */ /* 0x010fc80000000100 */
[----:B------:R-:W-:Y:S01]  /*2470*/  @P4 FMUL R27, R23, R23 ;  /* 0x00000017171b4220 */ /* 0x000fe20000400000 */
[----:B------:R-:W-:-:S04]  /*2480*/  @P4 FADD R18, -R16, R13 ;  /* 0x0000000d10124221 */ /* 0x000fc80000000100 */
[----:B------:R-:W-:Y:S01]  /*2490*/  @P4 FFMA R27, R18, R18, R27 ;  /* 0x00000012121b4223 */ /* 0x000fe2000000001b */
[----:B--2---:R-:W-:-:S04]  /*24a0*/  @P3 FADD R29, -R15, R24 ;  /* 0x000000180f1d3221 */ /* 0x004fc80000000100 */
[----:B------:R-:W-:Y:S01]  /*24b0*/  @P3 FMUL R31, R29, R29 ;  /* 0x0000001d1d1f3220 */ /* 0x000fe20000400000 */
[----:B---3--:R-:W-:Y:S01]  /*24c0*/  @P3 FADD R26, -R16, R11 ;  /* 0x0000000b101a3221 */ /* 0x008fe20000000100 */
[----:B------:R-:W-:-:S03]  /*24d0*/  @P4 FADD R27, R27, 9.9999997171806853657e-10 ;  /* 0x3089705f1b1b4421 */ /* 0x000fc60000000000 */
[----:B------:R-:W-:Y:S02]  /*24e0*/  @P3 FFMA R31, R26, R26, R31 ;  /* 0x0000001a1a1f3223 */ /* 0x000fe4000000001f */
[----:B------:R-:W-:Y:S02]  /*24f0*/  @P4 FSETP.GEU.AND P1, PT, |R27|, 1.175494350822287508e-38, PT ;  /* 0x008000001b00480b */ /* 0x000fe40003f2e200 */
[----:B------:R-:W-:Y:S02]  /*2500*/  @P3 FADD R31, R31, 9.9999997171806853657e-10 ;  /* 0x3089705f1f1f3421 */ /* 0x000fe40000000000 */
[----:B------:R-:W-:-:S03]  /*2510*/  @P4 PLOP3.LUT P0, PT, P1, PT, PT, 0x80, 0x8 ;  /* 0x000000000008481c */ /* 0x000fc60000f0f070 */
[----:B------:R-:W-:Y:S02]  /*2520*/  @P3 FSETP.GEU.AND P5, PT, |R31|, 1.175494350822287508e-38, PT ;  /* 0x008000001f00380b */ /* 0x000fe40003fae200 */
[----:B------:R-:W-:Y:S02]  /*2530*/  PLOP3.LUT P1, PT, PT, PT, PT, 0x80, 0x8 ;  /* 0x000000000008781c */ /* 0x000fe40003f2f070 */
[----:B------:R-:W-:-:S06]  /*2540*/  @P3 PLOP3.LUT P1, PT, P5, PT, PT, 0x80, 0x8 ;  /* 0x000000000008381c */ /* 0x000fcc0002f2f070 */
[----:B------:R-:W-:-:S04]  /*2550*/  @!P0 FMUL R27, R27, 16777216 ;  /* 0x4b8000001b1b8820 */ /* 0x000fc80000400000 */
[----:B------:R-:W0:Y:S03]  /*2560*/  @P4 MUFU.RSQ R10, R27 ;  /* 0x0000001b000a4308 */ /* 0x000e260000001400 */
[----:B------:R-:W-:-:S05]  /*2570*/  @!P1 FMUL R31, R31, 16777216 ;  /* 0x4b8000001f1f9820 */ /* 0x000fca0000400000 */
        /* <DEDUP_REMOVED lines=11> */
.L_x_12:
[----:B------:R-:W-:Y:S05]  /*2630*/  BSYNC.RECONVERGENT B2 ;  /* 0x0000000000027941 */ /* 0x000fea0003800200 */
.L_x_11:
[----:B------:R-:W-:Y:S05]  /*2640*/  @P2 BRA `(.L_x_2) ;  /* 0x0000000400482947 */ /* 0x000fea0003800000 */
[----:B------:R-:W0:Y:S01]  /*2650*/  LDC.64 R10, c[0x0][0x3c0] ;  /* 0x0000f000ff0a7b82 */ /* 0x000e220000000a00 */
[----:B-----5:R-:W-:-:S05]  /*2660*/  IADD3 R19, PT, PT, R19, R22, RZ ;  /* 0x0000001613137210 */ /* 0x020fca0007ffe0ff */
[----:B0-----:R-:W-:-:S05]  /*2670*/  IMAD.WIDE R10, R19, 0x4, R10 ;  /* 0x00000004130a7825 */ /* 0x001fca00078e020a */
[----:B------:R-:W2:Y:S02]  /*2680*/  LDG.E.CONSTANT R19, desc[UR4][R10.64] ;  /* 0x000000040a137981 */ /* 0x000ea4000c1e9900 */
[----:B--2---:R-:W-:-:S13]  /*2690*/  ISETP.NE.AND P0, PT, R19, R17, PT ;  /* 0x000000111300720c */ /* 0x004fda0003f05270 */
[----:B------:R-:W-:Y:S05]  /*26a0*/  @!P0 BRA `(.L_x_2) ;  /* 0x0000000400308947 */ /* 0x000fea0003800000 */
[----:B------:R-:W0:Y:S08]  /*26b0*/  LDC.64 R12, c[0x0][0x390] ;  /* 0x0000e400ff0c7b82 */ /* 0x000e300000000a00 */
[----:B------:R-:W1:Y:S01]  /*26c0*/  LDC.64 R10, c[0x0][0x380] ;  /* 0x0000e000ff0a7b82 */ /* 0x000e620000000a00 */
[----:B0-----:R-:W-:-:S06]  /*26d0*/  IMAD.WIDE R12, R19, 0x4, R12 ;  /* 0x00000004130c7825 */ /* 0x001fcc00078e020c */
[----:B------:R-:W2:Y:S01]  /*26e0*/  LDG.E R12, desc[UR4][R12.64] ;  /* 0x000000040c0c7981 */ /* 0x000ea2000c1e1900 */
[----:B-1----:R-:W-:-:S06]  /*26f0*/  IMAD.WIDE R10, R19, 0x4, R10 ;  /* 0x00000004130a7825 */ /* 0x002fcc00078e020a */
[----:B------:R-:W3:Y:S01]  /*2700*/  LDG.E R11, desc[UR4][R10.64] ;  /* 0x000000040a0b7981 */ /* 0x000ee2000c1e1900 */
[----:B--2---:R-:W-:-:S04]  /*2710*/  FADD R19, -R15, R12 ;  /* 0x0000000c0f137221 */ /* 0x004fc80000000100 */
[----:B------:R-:W-:Y:S01]  /*2720*/  FMUL R21, R19, R19 ;  /* 0x0000001313157220 */ /* 0x000fe20000400000 */
[----:B---3--:R-:W-:-:S04]  /*2730*/  FADD R18, -R16, R11 ;  /* 0x0000000b10127221 */ /* 0x008fc80000000100 */
[----:B------:R-:W-:-:S04]  /*2740*/  FFMA R21, R18, R18, R21 ;  /* 0x0000001212157223 */ /* 0x000fc80000000015 */
[----:B------:R-:W-:-:S05]  /*2750*/  FADD R21, R21, 9.9999997171806853657e-10 ;  /* 0x3089705f15157421 */ /* 0x000fca0000000000 */
[----:B------:R-:W-:-:S13]  /*2760*/  FSETP.GEU.AND P0, PT, |R21|, 1.175494350822287508e-38, PT ;  /* 0x008000001500780b */ /* 0x000fda0003f0e200 */
[----:B------:R-:W-:-:S04]  /*2770*/  @!P0 FMUL R21, R21, 16777216 ;  /* 0x4b80000015158820 */ /* 0x000fc80000400000 */
[----:B------:R-:W0:Y:S02]  /*2780*/  MUFU.RSQ R20, R21 ;  /* 0x0000001500147308 */ /* 0x000e240000001400 */
[----:B0-----:R-:W-:-:S04]  /*2790*/  @!P0 FMUL R20, R20, 4096 ;  /* 0x4580000014148820 */ /* 0x001fc80000400000 */
[----:B------:R-:W-:-:S04]  /*27a0*/  FMUL R13, R20, R20 ;  /* 0x00000014140d7220 */ /* 0x000fc80000400000 */
[----:B------:R-:W-:-:S04]  /*27b0*/  FMUL R13, R20, R13 ;  /* 0x0000000d140d7220 */ /* 0x000fc80000400000 */
[-C--:B------:R-:W-:Y:S01]  /*27c0*/  FFMA R3, R18, R13.reuse, R3 ;  /* 0x0000000d12037223 */ /* 0x080fe20000000003 */
[----:B------:R-:W-:Y:S01]  /*27d0*/  FFMA R0, R19, R13, R0 ;  /* 0x0000000d13007223 */ /* 0x000fe20000000000 */
[----:B------:R-:W-:Y:S06]  /*27e0*/  BRA `(.L_x_2) ;  /* 0x0000000000e07947 */ /* 0x000fec0003800000 */
.L_x_5:
[----:B------:R-:W2:Y:S04]  /*27f0*/  LDG.E.CONSTANT R18, desc[UR4][R12.64+0xc] ;  /* 0x00000c040c127981 */ /* 0x000ea8000c1e9900 */
[----:B------:R-:W2:Y:S04]  /*2800*/  LDG.E.CONSTANT R27, desc[UR4][R12.64+0x8] ;  /* 0x000008040c1b7981 */ /* 0x000ea8000c1e9900 */
[----:B------:R-:W3:Y:S04]  /*2810*/  LDG.E.CONSTANT R10, desc[UR4][R12.64+0x4] ;  /* 0x000004040c0a7981 */ /* 0x000ee8000c1e9900 */
[----:B------:R-:W3:Y:S01]  /*2820*/  LDG.E.CONSTANT R11, desc[UR4][R12.64] ;  /* 0x000000040c0b7981 */ /* 0x000ee2000c1e9900 */
[----:B------:R-:W0:Y:S01]  /*2830*/  MUFU.RCP R24, R25 ;  /* 0x0000001900187308 */ /* 0x000e220000001000 */
[----:B------:R-:W-:Y:S01]  /*2840*/  BSSY.RECONVERGENT B2, `(.L_x_13) ;  /* 0x000000f000027945 */ /* 0x000fe20003800200 */
[----:B--2---:R-:W-:Y:S01]  /*2850*/  FADD R18, R18, -R27 ;  /* 0x8000001b12127221 */ /* 0x004fe20000000000 */
[----:B0-----:R-:W-:-:S04]  /*2860*/  FFMA R27, -R25, R24, 1 ;  /* 0x3f800000191b7423 */ /* 0x001fc80000000118 */
[----:B------:R-:W-:Y:S01]  /*2870*/  FFMA R27, R24, R27, R24 ;  /* 0x0000001b181b7223 */ /* 0x000fe20000000018 */
[----:B---3--:R-:W-:-:S05]  /*2880*/  FADD R11, R10, -R11 ;  /* 0x8000000b0a0b7221 */ /* 0x008fca0000000000 */
[----:B------:R-:W-:-:S05]  /*2890*/  FMNMX R11, R18, R11, !PT ;  /* 0x0000000b120b7209 */ /* 0x000fca0007800000 */
[----:B------:R-:W-:-:S04]  /*28a0*/  FMUL R10, R11, R11 ;  /* 0x0000000b0b0a7220 */ /* 0x000fc80000400000 */
[----:B------:R-:W0:Y:S01]  /*28b0*/  FCHK P0, R10, R25 ;  /* 0x000000190a007302 */ /* 0x000e220000000000 */
[----:B------:R-:W-:-:S04]  /*28c0*/  FFMA R18, R10, R27, RZ ;  /* 0x0000001b0a127223 */ /* 0x000fc800000000ff */
[----:B------:R-:W-:-:S04]  /*28d0*/  FFMA R11, -R25, R18, R10 ;  /* 0x00000012190b7223 */ /* 0x000fc8000000010a */
[----:B------:R-:W-:Y:S01]  /*28e0*/  FFMA R11, R27, R11, R18 ;  /* 0x0000000b1b0b7223 */ /* 0x000fe20000000012 */
[----:B0-----:R-:W-:Y:S06]  /*28f0*/  @!P0 BRA `(.L_x_14) ;  /* 0x00000000000c8947 */ /* 0x001fec0003800000 */
[----:B------:R-:W-:-:S07]  /*2900*/  MOV R18, 0x2920 ;  /* 0x0000292000127802 */ /* 0x000fce0000000f00 */
[----:B------:R-:W-:Y:S05]  /*2910*/  CALL.REL.NOINC `($__internal_0_$__cuda_sm3x_div_rn_noftz_f32_slowpath) ;  /* 0x0000000000dc7944 */ /* 0x000fea0003c00000 */
[----:B------:R-:W-:-:S07]  /*2920*/  MOV R11, R24 ;  /* 0x00000018000b7202 */ /* 0x000fce0000000f00 */
.L_x_14:
[----:B------:R-:W-:Y:S05]  /*2930*/  BSYNC.RECONVERGENT B2 ;  /* 0x0000000000027941 */ /* 0x000fea0003800200 */
.L_x_13:
[----:B------:R-:W-:-:S13]  /*2940*/  FSETP.GEU.AND P0, PT, R11, R4, PT ;  /* 0x000000040b00720b */ /* 0x000fda0003f0e000 */
[----:B------:R-:W-:Y:S05]  /*2950*/  @P0 BRA `(.L_x_15) ;  /* 0x0000000000300947 */ /* 0x000fea0003800000 */
[----:B------:R-:W2:Y:S01]  /*2960*/  LDG.E.CONSTANT R12, desc[UR4][R12.64+0x10] ;  /* 0x000010040c0c7981 */ /* 0x000ea2000c1e9900 */
[----:B------:R-:W-:-:S13]  /*2970*/  FSETP.GEU.AND P0, PT, |R25|, 1.175494350822287508e-38, PT ;  /* 0x008000001900780b */ /* 0x000fda0003f0e200 */
[----:B------:R-:W-:-:S04]  /*2980*/  @!P0 FMUL R25, R25, 16777216 ;  /* 0x4b80000019198820 */ /* 0x000fc80000400000 */
[----:B------:R-:W0:Y:S02]  /*2990*/  MUFU.RSQ R10, R25 ;  /* 0x00000019000a7308 */ /* 0x000e240000001400 */
[----:B0-----:R-:W-:-:S04]  /*29a0*/  @!P0 FMUL R10, R10, 4096 ;  /* 0x458000000a0a8820 */ /* 0x001fc80000400000 */
[----:B------:R-:W-:-:S04]  /*29b0*/  FMUL R11, R10, R10 ;  /* 0x0000000a0a0b7220 */ /* 0x000fc80000400000 */
[----:B------:R-:W-:Y:S01]  /*29c0*/  FMUL R10, R10, R11 ;  /* 0x0000000b0a0a7220 */ /* 0x000fe20000400000 */
[-C--:B--2---:R-:W-:Y:S01]  /*29d0*/  FMUL R22, R22, R12.reuse ;  /* 0x0000000c16167220 */ /* 0x084fe20000400000 */
[----:B------:R-:W-:-:S03]  /*29e0*/  FMUL R23, R23, R12 ;  /* 0x0000000c17177220 */ /* 0x000fc60000400000 */
[C---:B------:R-:W-:Y:S01]  /*29f0*/  FFMA R3, R10.reuse, R22, R3 ;  /* 0x000000160a037223 */ /* 0x040fe20000000003 */
[----:B------:R-:W-:Y:S01]  /*2a00*/  FFMA R0, R10, R23, R0 ;  /* 0x000000170a007223 */ /* 0x000fe20000000000 */
[----:B------:R-:W-:Y:S06]  /*2a10*/  BRA `(.L_x_2) ;  /* 0x0000000000547947 */ /* 0x000fec0003800000 */
.L_x_15:
[----:B------:R-:W2:Y:S04]  /*2a20*/  LDG.E.CONSTANT R18, desc[UR4][R12.64+0x20] ;  /* 0x000020040c127981 */ /* 0x000ea8000c1e9900 */
[----:B------:R-:W3:Y:S04]  /*2a30*/  LDG.E.CONSTANT R22, desc[UR4][R12.64+0x24] ;  /* 0x000024040c167981 */ /* 0x000ee8000c1e9900 */
[----:B------:R-:W4:Y:S01]  /*2a40*/  LDG.E.CONSTANT R23, desc[UR4][R12.64+0x28] ;  /* 0x000028040c177981 */ /* 0x000f22000c1e9900 */
[----:B------:R-:W-:-:S13]  /*2a50*/  ISETP.GE.AND P0, PT, R21, RZ, PT ;  /* 0x000000ff1500720c */ /* 0x000fda0003f06270 */
[----:B------:R-:W-:Y:S01]  /*2a60*/  @P0 MOV R2, R19 ;  /* 0x0000001300020202 */ /* 0x000fe20000000f00 */
[----:B------:R0:W-:Y:S01]  /*2a70*/  @P0 STL [R20], R21 ;  /* 0x0000001514000387 */ /* 0x0001e20000100800 */
[----:B--2---:R-:W-:Y:S02]  /*2a80*/  ISETP.GE.AND P1, PT, R18, RZ, PT ;  /* 0x000000ff1200720c */ /* 0x004fe40003f26270 */
[----:B---3--:R-:W-:Y:S02]  /*2a90*/  ISETP.GE.AND P2, PT, R22, RZ, PT ;  /* 0x000000ff1600720c */ /* 0x008fe40003f46270 */
[----:B----4-:R-:W-:-:S09]  /*2aa0*/  ISETP.GE.AND P3, PT, R23, RZ, PT ;  /* 0x000000ff1700720c */ /* 0x010fd20003f66270 */
[C---:B------:R-:W-:Y:S02]  /*2ab0*/  @P1 IADD3 R10, PT, PT, R2.reuse, 0x1, RZ ;  /* 0x00000001020a1810 */ /* 0x040fe40007ffe0ff */
[----:B------:R-:W-:Y:S02]  /*2ac0*/  @P1 LEA R11, R2, R1, 0x2 ;  /* 0x00000001020b1211 */ /* 0x000fe400078e10ff */
[----:B------:R-:W-:-:S03]  /*2ad0*/  @P1 MOV R2, R10 ;  /* 0x0000000a00021202 */ /* 0x000fc60000000f00 */
[----:B------:R0:W-:Y:S01]  /*2ae0*/  @P1 STL [R11], R18 ;  /* 0x000000120b001387 */ /* 0x0001e20000100800 */
[C---:B------:R-:W-:Y:S02]  /*2af0*/  @P2 IADD3 R10, PT, PT, R2.reuse, 0x1, RZ ;  /* 0x00000001020a2810 */ /* 0x040fe40007ffe0ff */
[----:B------:R-:W-:Y:S02]  /*2b00*/  @P2 LEA R19, R2, R1, 0x2 ;  /* 0x0000000102132211 */ /* 0x000fe400078e10ff */
[----:B------:R-:W-:-:S03]  /*2b10*/  @P2 MOV R2, R10 ;  /* 0x0000000a00022202 */ /* 0x000fc60000000f00 */
[----:B------:R0:W-:Y:S01]  /*2b20*/  @P2 STL [R19], R22 ;  /* 0x0000001613002387 */ /* 0x0001e20000100800 */
[C---:B------:R-:W-:Y:S02]  /*2b30*/  @P3 LEA R12, R2.reuse, R1, 0x2 ;  /* 0x00000001020c3211 */ /* 0x040fe400078e10ff */
[----:B------:R-:W-:-:S03]  /*2b40*/  @P3 IADD3 R10, PT, PT, R2, 0x1, RZ ;  /* 0x00000001020a3810 */ /* 0x000fc60007ffe0ff */
[----:B------:R0:W-:Y:S01]  /*2b50*/  @P3 STL [R12], R23 ;  /* 0x000000170c003387 */ /* 0x0001e20000100800 */
[----:B------:R-:W-:-:S07]  /*2b60*/  @P3 MOV R2, R10 ;  /* 0x0000000a00023202 */ /* 0x000fce0000000f00 */
.L_x_2:
[----:B------:R-:W-:Y:S05]  /*2b70*/  BSYNC.RECONVERGENT B0 ;  /* 0x0000000000007941 */ /* 0x000fea0003800200 */
.L_x_1:
[----:B------:R-:W-:-:S13]  /*2b80*/  ISETP.GT.AND P0, PT, R2, RZ, PT ;  /* 0x000000ff0200720c */ /* 0x000fda0003f04270 */
[----:B------:R-:W-:Y:S05]  /*2b90*/  @P0 BRA `(.L_x_16) ;  /* 0xffffffd4008c0947 */ /* 0x000fea000383ffff */
[----:B------:R-:W-:Y:S05]  /*2ba0*/  BSYNC.RECONVERGENT B1 ;  /* 0x0000000000017941 */ /* 0x000fea0003800200 */
.L_x_0:
[----:B0-----:R-:W0:Y:S01]  /*2bb0*/  LDC.64 R10, c[0x0][0x388] ;  /* 0x0000e200ff0a7b82 */ /* 0x001e220000000a00 */
[----:B------:R-:W1:Y:S07]  /*2bc0*/  LDCU UR6, c[0x0][0x3cc] ;  /* 0x00007980ff0677ac */ /* 0x000e6e0008000800 */
[----:B------:R-:W2:Y:S01]  /*2bd0*/  LDC.64 R12, c[0x0][0x398] ;  /* 0x0000e600ff0c7b82 */ /* 0x000ea20000000a00 */
[----:B-1---5:R-:W-:Y:S01]  /*2be0*/  FFMA R19, R3, UR6, R14 ;  /* 0x0000000603137c23 */ /* 0x022fe2000800000e */
[----:B------:R-:W-:Y:S01]  /*2bf0*/  FFMA R0, R0, UR6, R5 ;  /* 0x0000000600007c23 */ /* 0x000fe20008000005 */
[----:B0-----:R-:W-:-:S04]  /*2c00*/  IMAD.WIDE R2, R17, 0x4, R10 ;  /* 0x0000000411027825 */ /* 0x001fc800078e020a */
[----:B------:R-:W-:Y:S01]  /*2c10*/  FFMA R11, R19, UR6, R16 ;  /* 0x00000006130b7c23 */ /* 0x000fe20008000010 */
[----:B------:R-:W-:Y:S01]  /*2c20*/  FFMA R15, R0, UR6, R15 ;  /* 0x00000006000f7c23 */ /* 0x000fe2000800000f */
[----:B------:R-:W-:Y:S04]  /*2c30*/  STG.E desc[UR4][R8.64], R19 ;  /* 0x0000001308007986 */ /* 0x000fe8000c101904 */
[----:B------:R-:W-:Y:S01]  /*2c40*/  STG.E desc[UR4][R6.64], R0 ;  /* 0x0000000006007986 */ /* 0x000fe2000c101904 */
[----:B--2---:R-:W-:-:S03]  /*2c50*/  IMAD.WIDE R4, R17, 0x4, R12 ;  /* 0x0000000411047825 */ /* 0x004fc600078e020c */
[----:B------:R-:W-:Y:S04]  /*2c60*/  STG.E desc[UR4][R2.64], R11 ;  /* 0x0000000b02007986 */ /* 0x000fe8000c101904 */
[----:B------:R-:W-:Y:S01]  /*2c70*/  STG.E desc[UR4][R4.64], R15 ;  /* 0x0000000f04007986 */ /* 0x000fe2000c101904 */
[----:B------:R-:W-:Y:S05]  /*2c80*/  EXIT ;  /* 0x000000000000794d */ /* 0x000fea0003800000 */
        .weak           $__internal_0_$__cuda_sm3x_div_rn_noftz_f32_slowpath
        .type           $__internal_0_$__cuda_sm3x_div_rn_noftz_f32_slowpath,@function
        .size           $__internal_0_$__cuda_sm3x_div_rn_noftz_f32_slowpath,(.L_x_29 - $__internal_0_$__cuda_sm3x_div_rn_noftz_f32_slowpath)
$__internal_0_$__cuda_sm3x_div_rn_noftz_f32_slowpath:
[----:B------:R-:W-:Y:S01]  /*2c90*/  SHF.R.U32.HI R24, RZ, 0x17, R25 ;  /* 0x00000017ff187819 */ /* 0x000fe20000011619 */
[----:B------:R-:W-:Y:S01]  /*2ca0*/  BSSY.RECONVERGENT B3, `(.L_x_17) ;  /* 0x0000067000037945 */ /* 0x000fe20003800200 */
[----:B------:R-:W-:Y:S02]  /*2cb0*/  SHF.R.U32.HI R11, RZ, 0x17, R10 ;  /* 0x00000017ff0b7819 */ /* 0x000fe4000001160a */
[----:B------:R-:W-:Y:S02]  /*2cc0*/  LOP3.LUT R24, R24, 0xff, RZ, 0xc0, !PT ;  /* 0x000000ff18187812 */ /* 0x000fe400078ec0ff */
[----:B------:R-:W-:Y:S02]  /*2cd0*/  LOP3.LUT R29, R11, 0xff, RZ, 0xc0, !PT ;  /* 0x000000ff0b1d7812 */ /* 0x000fe400078ec0ff */
[----:B------:R-:W-:Y:S02]  /*2ce0*/  IADD3 R11, PT, PT, R24, -0x1, RZ ;  /* 0xffffffff180b7810 */ /* 0x000fe40007ffe0ff */
[----:B------:R-:W-:-:S02]  /*2cf0*/  MOV R26, R10 ;  /* 0x0000000a001a7202 */ /* 0x000fc40000000f00 */
[----:B------:R-:W-:Y:S02]  /*2d00*/  ISETP.GT.U32.AND P0, PT, R11, 0xfd, PT ;  /* 0x000000fd0b00780c */ /* 0x000fe40003f04070 */
[----:B------:R-:W-:Y:S02]  /*2d10*/  IADD3 R11, PT, PT, R29, -0x1, RZ ;  /* 0xffffffff1d0b7810 */ /* 0x000fe40007ffe0ff */
[----:B------:R-:W-:Y:S02]  /*2d20*/  MOV R27, R25 ;  /* 0x00000019001b7202 */ /* 0x000fe40000000f00 */
[----:B------:R-:W-:-:S13]  /*2d30*/  ISETP.GT.U32.OR P0, PT, R11, 0xfd, P0 ;  /* 0x000000fd0b00780c */ /* 0x000fda0000704470 */
[----:B------:R-:W-:Y:S01]  /*2d40*/  @!P0 MOV R11, RZ ;  /* 0x000000ff000b8202 */ /* 0x000fe20000000f00 */
[----:B------:R-:W-:Y:S06]  /*2d50*/  @!P0 BRA `(.L_x_18) ;  /* 0x0000000000688947 */ /* 0x000fec0003800000 */
[----:B------:R-:W-:Y:S02]  /*2d60*/  FSETP.GTU.FTZ.AND P1, PT, |R25|, +INF , PT ;  /* 0x7f8000001900780b */ /* 0x000fe40003f3c200 */
[----:B------:R-:W-:Y:S02]  /*2d70*/  FSETP.GTU.FTZ.AND P0, PT, |R10|, +INF , PT ;  /* 0x7f8000000a00780b */ /* 0x000fe40003f1c200 */
[----:B------:R-:W-:Y:S02]  /*2d80*/  MOV R11, R25 ;  /* 0x00000019000b7202 */ /* 0x000fe40000000f00 */
[----:B------:R-:W-:-:S13]  /*2d90*/  PLOP3.LUT P0, PT, P0, P1, PT, 0xf8, 0x8f ;  /* 0x00000000008f781c */ /* 0x000fda0000703f70 */
[----:B------:R-:W-:Y:S05]  /*2da0*/  @P0 BRA `(.L_x_19) ;  /* 0x0000000400540947 */ /* 0x000fea0003800000 */
[----:B------:R-:W-:-:S13]  /*2db0*/  LOP3.LUT P0, RZ, R27, 0x7fffffff, R26, 0xc8, !PT ;  /* 0x7fffffff1bff7812 */ /* 0x000fda000780c81a */
[----:B------:R-:W-:Y:S05]  /*2dc0*/  @!P0 BRA `(.L_x_20) ;  /* 0x0000000400448947 */ /* 0x000fea0003800000 */
[C---:B------:R-:W-:Y:S02]  /*2dd0*/  FSETP.NEU.FTZ.AND P0, PT, |R10|.reuse, +INF , PT ;  /* 0x7f8000000a00780b */ /* 0x040fe40003f1d200 */
[----:B------:R-:W-:Y:S02]  /*2de0*/  FSETP.NEU.FTZ.AND P2, PT, |R11|, +INF , PT ;  /* 0x7f8000000b00780b */ /* 0x000fe40003f5d200 */
[----:B------:R-:W-:-:S11]  /*2df0*/  FSETP.NEU.FTZ.AND P1, PT, |R10|, +INF , PT ;  /* 0x7f8000000a00780b */ /* 0x000fd60003f3d200 */
[----:B------:R-:W-:Y:S05]  /*2e00*/  @!P2 BRA !P0, `(.L_x_20) ;  /* 0x000000040034a947 */ /* 0x000fea0004000000 */
[----:B------:R-:W-:-:S04]  /*2e10*/  LOP3.LUT P0, RZ, R26, 0x7fffffff, RZ, 0xc0, !PT ;  /* 0x7fffffff1aff7812 */ /* 0x000fc8000780c0ff */
[----:B------:R-:W-:-:S13]  /*2e20*/  PLOP3.LUT P0, PT, P2, P0, PT, 0x2f, 0xf2 ;  /* 0x0000000000f2781c */ /* 0x000fda0001700577 */
[----:B------:R-:W-:Y:S05]  /*2e30*/  @P0 BRA `(.L_x_21) ;  /* 0x0000000400200947 */ /* 0x000fea0003800000 */
[----:B------:R-:W-:-:S04]  /*2e40*/  LOP3.LUT P0, RZ, R27, 0x7fffffff, RZ, 0xc0, !PT ;  /* 0x7fffffff1bff7812 */ /* 0x000fc8000780c0ff */
[----:B------:R-:W-:-:S13]  /*2e50*/  PLOP3.LUT P0, PT, P1, P0, PT, 0x2f, 0xf2 ;  /* 0x0000000000f2781c */ /* 0x000fda0000f00577 */
[----:B------:R-:W-:Y:S05]  /*2e60*/  @P0 BRA `(.L_x_22) ;  /* 0x0000000400080947 */ /* 0x000fea0003800000 */
[----:B------:R-:W-:-:S04]  /*2e70*/  IADD3 R28, PT, PT, R29, -0x1, RZ ;  /* 0xffffffff1d1c7810 */ /* 0x000fc80007ffe0ff */
[----:B------:R-:W-:-:S13]  /*2e80*/  ISETP.GE.AND P0, PT, R28, RZ, PT ;  /* 0x000000ff1c00720c */ /* 0x000fda0003f06270 */
[----:B------:R-:W-:Y:S01]  /*2e90*/  @!P0 FFMA R26, R10, 1.84467440737095516160e+19, RZ ;  /* 0x5f8000000a1a8823 */ /* 0x000fe200000000ff */
[----:B------:R-:W-:-:S04]  /*2ea0*/  IADD3 R10, PT, PT, R24, -0x1, RZ ;  /* 0xffffffff180a7810 */ /* 0x000fc80007ffe0ff */
[----:B------:R-:W-:-:S13]  /*2eb0*/  ISETP.GE.AND P1, PT, R10, RZ, PT ;  /* 0x000000ff0a00720c */ /* 0x000fda0003f26270 */
[----:B------:R-:W-:Y:S01]  /*2ec0*/  @!P1 FFMA R27, R11, 1.84467440737095516160e+19, RZ ;  /* 0x5f8000000b1b9823 */ /* 0x000fe200000000ff */
[----:B------:R-:W-:Y:S02]  /*2ed0*/  @P0 MOV R11, RZ ;  /* 0x000000ff000b0202 */ /* 0x000fe40000000f00 */
[----:B------:R-:W-:-:S04]  /*2ee0*/  @!P0 MOV R11, 0xffffffc0 ;  /* 0xffffffc0000b8802 */ /* 0x000fc80000000f00 */
[----:B------:R-:W-:-:S07]  /*2ef0*/  @!P1 IADD3 R11, PT, PT, R11, 0x40, RZ ;  /* 0x000000400b0b9810 */ /* 0x000fce0007ffe0ff */
.L_x_18:
[----:B------:R-:W-:Y:S01]  /*2f00*/  LEA R10, R24, 0xc0800000, 0x17 ;  /* 0xc0800000180a7811 */ /* 0x000fe200078eb8ff */
[----:B------:R-:W-:Y:S01]  /*2f10*/  BSSY.RECONVERGENT B4, `(.L_x_23) ;  /* 0x0000036000047945 */ /* 0x000fe20003800200 */
[----:B------:R-:W-:Y:S02]  /*2f20*/  IADD3 R29, PT, PT, R29, -0x7f, RZ ;  /* 0xffffff811d1d7810 */ /* 0x000fe40007ffe0ff */
[----:B------:R-:W-:Y:S02]  /*2f30*/  IADD3 R28, PT, PT, -R10, R27, RZ ;  /* 0x0000001b0a1c7210 */ /* 0x000fe40007ffe1ff */
[C---:B------:R-:W-:Y:S01]  /*2f40*/  IADD3 R24, PT, PT, R29.reuse, 0x7f, -R24 ;  /* 0x0000007f1d187810 */ /* 0x040fe20007ffe818 */
[----:B------:R-:W-:Y:S01]  /*2f50*/  IMAD R10, R29, -0x800000, R26 ;  /* 0xff8000001d0a7824 */ /* 0x000fe200078e021a */
[----:B------:R-:W0:Y:S01]  /*2f60*/  MUFU.RCP R27, R28 ;  /* 0x0000001c001b7308 */ /* 0x000e220000001000 */
[----:B------:R-:W-:Y:S01]  /*2f70*/  FADD.FTZ R29, -R28, -RZ ;  /* 0x800000ff1c1d7221 */ /* 0x000fe20000010100 */
[----:B------:R-:W-:-:S03]  /*2f80*/  IADD3 R11, PT, PT, R24, R11, RZ ;  /* 0x0000000b180b7210 */ /* 0x000fc60007ffe0ff */
[----:B0-----:R-:W-:-:S04]  /*2f90*/  FFMA R24, R27, R29, 1 ;  /* 0x3f8000001b187423 */ /* 0x001fc8000000001d */
[----:B------:R-:W-:-:S04]  /*2fa0*/  FFMA R27, R27, R24, R27 ;  /* 0x000000181b1b7223 */ /* 0x000fc8000000001b */
[----:B------:R-:W-:-:S04]  /*2fb0*/  FFMA R24, R10, R27, RZ ;  /* 0x0000001b0a187223 */ /* 0x000fc800000000ff */
[----:B------:R-:W-:-:S04]  /*2fc0*/  FFMA R26, R29, R24, R10 ;  /* 0x000000181d1a7223 */ /* 0x000fc8000000000a */
[----:B------:R-:W-:-:S04]  /*2fd0*/  FFMA R26, R27, R26, R24 ;  /* 0x0000001a1b1a7223 */ /* 0x000fc80000000018 */
[----:B------:R-:W-:-:S04]  /*2fe0*/  FFMA R29, R29, R26, R10 ;  /* 0x0000001a1d1d7223 */ /* 0x000fc8000000000a */
[----:B------:R-:W-:-:S05]  /*2ff0*/  FFMA R10, R27, R29, R26 ;  /* 0x0000001d1b0a7223 */ /* 0x000fca000000001a */
[----:B------:R-:W-:-:S04]  /*3000*/  SHF.R.U32.HI R24, RZ, 0x17, R10 ;  /* 0x00000017ff187819 */ /* 0x000fc8000001160a */
[----:B------:R-:W-:-:S04]  /*3010*/  LOP3.LUT R24, R24, 0xff, RZ, 0xc0, !PT ;  /* 0x000000ff18187812 */ /* 0x000fc800078ec0ff */
[----:B------:R-:W-:-:S04]  /*3020*/  IADD3 R28, PT, PT, R24, R11, RZ ;  /* 0x0000000b181c7210 */ /* 0x000fc80007ffe0ff */
[----:B------:R-:W-:-:S04]  /*3030*/  IADD3 R24, PT, PT, R28, -0x1, RZ ;  /* 0xffffffff1c187810 */ /* 0x000fc80007ffe0ff */
[----:B------:R-:W-:-:S13]  /*3040*/  ISETP.GE.U32.AND P0, PT, R24, 0xfe, PT ;  /* 0x000000fe1800780c */ /* 0x000fda0003f06070 */
[----:B------:R-:W-:Y:S05]  /*3050*/  @!P0 BRA `(.L_x_24) ;  /* 0x0000000000808947 */ /* 0x000fea0003800000 */
[----:B------:R-:W-:-:S13]  /*3060*/  ISETP.GT.AND P0, PT, R28, 0xfe, PT ;  /* 0x000000fe1c00780c */ /* 0x000fda0003f04270 */
[----:B------:R-:W-:Y:S05]  /*3070*/  @P0 BRA `(.L_x_25) ;  /* 0x00000000006c0947 */ /* 0x000fea0003800000 */
[----:B------:R-:W-:-:S13]  /*3080*/  ISETP.GE.AND P0, PT, R28, 0x1, PT ;  /* 0x000000011c00780c */ /* 0x000fda0003f06270 */
[----:B------:R-:W-:Y:S05]  /*3090*/  @P0 BRA `(.L_x_26) ;  /* 0x0000000000740947 */ /* 0x000fea0003800000 */
[----:B------:R-:W-:Y:S02]  /*30a0*/  ISETP.GE.AND P0, PT, R28, -0x18, PT ;  /* 0xffffffe81c00780c */ /* 0x000fe40003f06270 */
[----:B------:R-:W-:-:S11]  /*30b0*/  LOP3.LUT R10, R10, 0x80000000, RZ, 0xc0, !PT ;  /* 0x800000000a0a7812 */ /* 0x000fd600078ec0ff */
[----:B------:R-:W-:Y:S05]  /*30c0*/  @!P0 BRA `(.L_x_26) ;  /* 0x0000000000688947 */ /* 0x000fea0003800000 */
[CCC-:B------:R-:W-:Y:S01]  /*30d0*/  FFMA.RP R11, R27.reuse, R29.reuse, R26.reuse ;  /* 0x0000001d1b0b7223 */ /* 0x1c0fe2000000801a */
[CCC-:B------:R-:W-:Y:S01]  /*30e0*/  FFMA.RM R24, R27.reuse, R29.reuse, R26.reuse ;  /* 0x0000001d1b187223 */ /* 0x1c0fe2000000401a */
[----:B------:R-:W-:Y:S01]  /*30f0*/  FFMA.RZ R27, R27, R29, R26 ;  /* 0x0000001d1b1b7223 */ /* 0x000fe2000000c01a */
[C---:B------:R-:W-:Y:S02]  /*3100*/  ISETP.NE.AND P1, PT, R28.reuse, RZ, PT ;  /* 0x000000ff1c00720c */ /* 0x040fe40003f25270 */
[----:B------:R-:W-:Y:S02]  /*3110*/  ISETP.NE.AND P2, PT, R28, RZ, PT ;  /* 0x000000ff1c00720c */ /* 0x000fe40003f45270 */
[----:B------:R-:W-:Y:S02]  /*3120*/  LOP3.LUT R27, R27, 0x7fffff, RZ, 0xc0, !PT ;  /* 0x007fffff1b1b7812 */ /* 0x000fe400078ec0ff */
[----:B------:R-:W-:Y:S02]  /*3130*/  FSETP.NEU.FTZ.AND P0, PT, R11, R24, PT ;  /* 0x000000180b00720b */ /* 0x000fe40003f1d000 */
[----:B------:R-:W-:-:S02]  /*3140*/  LOP3.LUT R27, R27, 0x800000, RZ, 0xfc, !PT ;  /* 0x008000001b1b7812 */ /* 0x000fc400078efcff */
[C---:B------:R-:W-:Y:S02]  /*3150*/  IADD3 R24, PT, PT, R28.reuse, 0x20, RZ ;  /* 0x000000201c187810 */ /* 0x040fe40007ffe0ff */
[----:B------:R-:W-:Y:S02]  /*3160*/  IADD3 R11, PT, PT, -R28, RZ, RZ ;  /* 0x000000ff1c0b7210 */ /* 0x000fe40007ffe1ff */
[----:B------:R-:W-:-:S04]  /*3170*/  SHF.L.U32 R24, R27, R24, RZ ;  /* 0x000000181b187219 */ /* 0x000fc800000006ff */
[----:B------:R-:W-:Y:S02]  /*3180*/  ISETP.NE.AND P1, PT, R24, RZ, P1 ;  /* 0x000000ff1800720c */ /* 0x000fe40000f25270 */
[----:B------:R-:W-:Y:S02]  /*3190*/  SEL R24, R11, RZ, P2 ;  /* 0x000000ff0b187207 */ /* 0x000fe40001000000 */
[----:B------:R-:W-:Y:S02]  /*31a0*/  PLOP3.LUT P0, PT, P0, P1, PT, 0xf8, 0x8f ;  /* 0x00000000008f781c */ /* 0x000fe40000703f70 */
[----:B------:R-:W-:Y:S02]  /*31b0*/  SHF.R.U32.HI R24, RZ, R24, R27 ;  /* 0x00000018ff187219 */ /* 0x000fe4000001161b */
[----:B------:R-:W-:Y:S02]  /*31c0*/  SEL R11, RZ, 0x1, !P0 ;  /* 0x00000001ff0b7807 */ /* 0x000fe40004000000 */
[----:B------:R-:W-:-:S04]  /*31d0*/  SHF.R.U32.HI R26, RZ, 0x1, R24 ;  /* 0x00000001ff1a7819 */ /* 0x000fc80000011618 */
[----:B------:R-:W-:-:S04]  /*31e0*/  LOP3.LUT R11, R11, 0x1, R26, 0xf8, !PT ;  /* 0x000000010b0b7812 */ /* 0x000fc800078ef81a */
[----:B------:R-:W-:-:S04]  /*31f0*/  LOP3.LUT R11, R11, R24, RZ, 0xc0, !PT ;  /* 0x000000180b0b7212 */ /* 0x000fc800078ec0ff */
[----:B------:R-:W-:-:S04]  /*3200*/  IADD3 R11, PT, PT, R26, R11, RZ ;  /* 0x0000000b1a0b7210 */ /* 0x000fc80007ffe0ff */
[----:B------:R-:W-:Y:S01]  /*3210*/  LOP3.LUT R10, R11, R10, RZ, 0xfc, !PT ;  /* 0x0000000a0b0a7212 */ /* 0x000fe200078efcff */
[----:B------:R-:W-:Y:S06]  /*3220*/  BRA `(.L_x_26) ;  /* 0x0000000000107947 */ /* 0x000fec0003800000 */
.L_x_25:
[----:B------:R-:W-:-:S04]  /*3230*/  LOP3.LUT R10, R10, 0x80000000, RZ, 0xc0, !PT ;  /* 0x800000000a0a7812 */ /* 0x000fc800078ec0ff */
[----:B------:R-:W-:Y:S01]  /*3240*/  LOP3.LUT R10, R10, 0x7f800000, RZ, 0xfc, !PT ;  /* 0x7f8000000a0a7812 */ /* 0x000fe200078efcff */
[----:B------:R-:W-:Y:S06]  /*3250*/  BRA `(.L_x_26) ;  /* 0x0000000000047947 */ /* 0x000fec0003800000 */
.L_x_24:
[----:B------:R-:W-:-:S07]  /*3260*/  LEA R10, R11, R10, 0x17 ;  /* 0x0000000a0b0a7211 */ /* 0x000fce00078eb8ff */
.L_x_26:
[----:B------:R-:W-:Y:S05]  /*3270*/  BSYNC.RECONVERGENT B4 ;  /* 0x0000000000047941 */ /* 0x000fea0003800200 */
.L_x_23:
[----:B------:R-:W-:Y:S05]  /*3280*/  BRA `(.L_x_27) ;  /* 0x0000000000207947 */ /* 0x000fea0003800000 */
.L_x_22:
[----:B------:R-:W-:-:S04]  /*3290*/  LOP3.LUT R10, R27, 0x80000000, R26, 0x48, !PT ;  /* 0x800000001b0a7812 */ /* 0x000fc800078e481a */
[----:B------:R-:W-:Y:S01]  /*32a0*/  LOP3.LUT R10, R10, 0x7f800000, RZ, 0xfc, !PT ;  /* 0x7f8000000a0a7812 */ /* 0x000fe200078efcff */
[----:B------:R-:W-:Y:S06]  /*32b0*/  BRA `(.L_x_27) ;  /* 0x0000000000147947 */ /* 0x000fec0003800000 */
.L_x_21:
[----:B------:R-:W-:Y:S01]  /*32c0*/  LOP3.LUT R10, R27, 0x80000000, R26, 0x48, !PT ;  /* 0x800000001b0a7812 */ /* 0x000fe200078e481a */
[----:B------:R-:W-:Y:S06]  /*32d0*/  BRA `(.L_x_27) ;  /* 0x00000000000c7947 */ /* 0x000fec0003800000 */
.L_x_20:
[----:B------:R-:W0:Y:S01]  /*32e0*/  MUFU.RSQ R10, -QNAN ;  /* 0xffc00000000a7908 */ /* 0x000e220000001400 */
[----:B------:R-:W-:Y:S05]  /*32f0*/  BRA `(.L_x_27) ;  /* 0x0000000000047947 */ /* 0x000fea0003800000 */
.L_x_19:
[----:B------:R-:W-:-:S07]  /*3300*/  FADD.FTZ R10, R10, R11 ;  /* 0x0000000b0a0a7221 */ /* 0x000fce0000010000 */
.L_x_27:
[----:B------:R-:W-:Y:S05]  /*3310*/  BSYNC.RECONVERGENT B3 ;  /* 0x0000000000037941 */ /* 0x000fea0003800200 */
.L_x_17:
[----:B------:R-:W-:Y:S01]  /*3320*/  HFMA2 R11, -RZ, RZ, 0, 0 ;  /* 0x00000000ff0b7431 */ /* 0x000fe200000001ff */
[----:B0-----:R-:W-:Y:S02]  /*3330*/  MOV R24, R10 ;  /* 0x0000000a00187202 */ /* 0x001fe40000000f00 */
[----:B------:R-:W-:-:S04]  /*3340*/  MOV R10, R18 ;  /* 0x00000012000a7202 */ /* 0x000fc80000000f00 */
[----:B------:R-:W-:Y:S05]  /*3350*/  RET.REL.NODEC R10 `(_Z13nbody_bh_kern9ParticlesPK4NodePKiff) ;  /* 0xffffffcc0a287950 */ /* 0x000fea0003c3ffff */
.L_x_28:
[----:B------:R-:W-:-:S00]  /*3360*/  BRA `(.L_x_28) ;  /* 0xfffffffc00fc7947 */ /* 0x000fc0000383ffff */
[----:B------:R-:W-:-:S00]  /*3370*/  NOP ;  /* 0x0000000000007918 */ /* 0x000fc00000000000 */
        /* <DEDUP_REMOVED lines=8> */
.L_x_29:


//--------------------- .nv.shared.reserved.0     --------------------------
	.section	.nv.shared.reserved.0,"aw",@nobits
	.weak		__nv_reservedSMEM_offset_0_alias
	.size		__nv_reservedSMEM_offset_0_alias, 0, 64
	.other		__nv_reservedSMEM_offset_0_alias,@"STO_CUDA_RESERVED_SHARED STV_DEFAULT"
__nv_reservedSMEM_offset_0_alias:
	.zero		0
	.zero		64


//--------------------- .nv.constant0._Z13nbody_bh_kern9ParticlesPK4NodePKiff --------------------------
	.section	.nv.constant0._Z13nbody_bh_kern9ParticlesPK4NodePKiff,"a",@progbits
	.sectionflags	@""
	.align	4
.nv.constant0._Z13nbody_bh_kern9ParticlesPK4NodePKiff:
	.zero		976


//--------------------- SYMBOLS --------------------------

	.type		.nv.reservedSmem.offset0,@object
	.size		.nv.reservedSmem.offset0,0x4
